//
// Generated by NVIDIA NVVM Compiler
//
// Compiler Build ID: CL-36424714
// Cuda compilation tools, release 13.0, V13.0.88
// Based on NVVM 20.0.0
//

.version 9.0
.target sm_100
.address_size 64

	// .globl	_Z10CaddKernelP6float2S_PKS_S_S2_i

.visible .entry _Z10CaddKernelP6float2S_PKS_S_S2_i(
	.param .u64 .ptr .align 1 _Z10CaddKernelP6float2S_PKS_S_S2_i_param_0,
	.param .align 8 .b8 _Z10CaddKernelP6float2S_PKS_S_S2_i_param_1[8],
	.param .u64 .ptr .align 1 _Z10CaddKernelP6float2S_PKS_S_S2_i_param_2,
	.param .align 8 .b8 _Z10CaddKernelP6float2S_PKS_S_S2_i_param_3[8],
	.param .u64 .ptr .align 1 _Z10CaddKernelP6float2S_PKS_S_S2_i_param_4,
	.param .u32 _Z10CaddKernelP6float2S_PKS_S_S2_i_param_5
)
{
	.reg .pred 	%p<2>;
	.reg .b32 	%r<6>;
	.reg .b32 	%f<23>;
	.reg .b64 	%rd<11>;

	ld.param.u64 	%rd1, [_Z10CaddKernelP6float2S_PKS_S_S2_i_param_0];
	ld.param.v2.f32 	{%f1, %f2}, [_Z10CaddKernelP6float2S_PKS_S_S2_i_param_1];
	ld.param.u64 	%rd2, [_Z10CaddKernelP6float2S_PKS_S_S2_i_param_2];
	ld.param.v2.f32 	{%f3, %f4}, [_Z10CaddKernelP6float2S_PKS_S_S2_i_param_3];
	ld.param.u64 	%rd3, [_Z10CaddKernelP6float2S_PKS_S_S2_i_param_4];
	ld.param.u32 	%r2, [_Z10CaddKernelP6float2S_PKS_S_S2_i_param_5];
	mov.u32 	%r3, %ctaid.x;
	mov.u32 	%r4, %ntid.x;
	mov.u32 	%r5, %tid.x;
	mad.lo.s32 	%r1, %r3, %r4, %r5;
	setp.ge.s32 	%p1, %r1, %r2;
	@%p1 bra 	$L__BB0_2;
	cvta.to.global.u64 	%rd4, %rd2;
	cvta.to.global.u64 	%rd5, %rd3;
	cvta.to.global.u64 	%rd6, %rd1;
	mul.wide.s32 	%rd7, %r1, 8;
	add.s64 	%rd8, %rd4, %rd7;
	ld.global.v2.f32 	{%f5, %f6}, [%rd8];
	mul.f32 	%f7, %f1, %f5;
	mul.f32 	%f8, %f2, %f6;
	sub.f32 	%f9, %f7, %f8;
	add.s64 	%rd9, %rd5, %rd7;
	ld.global.v2.f32 	{%f10, %f11}, [%rd9];
	mul.f32 	%f12, %f3, %f10;
	mul.f32 	%f13, %f4, %f11;
	sub.f32 	%f14, %f12, %f13;
	add.f32 	%f15, %f9, %f14;
	add.s64 	%rd10, %rd6, %rd7;
	st.global.f32 	[%rd10], %f15;
	ld.global.f32 	%f16, [%rd8];
	mul.f32 	%f17, %f2, %f16;
	fma.rn.f32 	%f18, %f1, %f6, %f17;
	ld.global.f32 	%f19, [%rd9];
	mul.f32 	%f20, %f4, %f19;
	fma.rn.f32 	%f21, %f3, %f11, %f20;
	add.f32 	%f22, %f18, %f21;
	st.global.f32 	[%rd10+4], %f22;
$L__BB0_2:
	ret;

}
	// .globl	_Z10ZaddKernelP7double2S_PKS_S_S2_i
.visible .entry _Z10ZaddKernelP7double2S_PKS_S_S2_i(
	.param .u64 .ptr .align 1 _Z10ZaddKernelP7double2S_PKS_S_S2_i_param_0,
	.param .align 16 .b8 _Z10ZaddKernelP7double2S_PKS_S_S2_i_param_1[16],
	.param .u64 .ptr .align 1 _Z10ZaddKernelP7double2S_PKS_S_S2_i_param_2,
	.param .align 16 .b8 _Z10ZaddKernelP7double2S_PKS_S_S2_i_param_3[16],
	.param .u64 .ptr .align 1 _Z10ZaddKernelP7double2S_PKS_S_S2_i_param_4,
	.param .u32 _Z10ZaddKernelP7double2S_PKS_S_S2_i_param_5
)
{
	.reg .pred 	%p<2>;
	.reg .b32 	%r<6>;
	.reg .b64 	%rd<12>;
	.reg .b64 	%fd<23>;

	ld.param.v2.f64 	{%fd1, %fd2}, [_Z10ZaddKernelP7double2S_PKS_S_S2_i_param_1];
	ld.param.u64 	%rd2, [_Z10ZaddKernelP7double2S_PKS_S_S2_i_param_2];
	ld.param.v2.f64 	{%fd3, %fd4}, [_Z10ZaddKernelP7double2S_PKS_S_S2_i_param_3];
	ld.param.u64 	%rd3, [_Z10ZaddKernelP7double2S_PKS_S_S2_i_param_4];
	ld.param.u32 	%r2, [_Z10ZaddKernelP7double2S_PKS_S_S2_i_param_5];
	mov.u32 	%r3, %ctaid.x;
	mov.u32 	%r4, %ntid.x;
	mov.u32 	%r5, %tid.x;
	mad.lo.s32 	%r1, %r3, %r4, %r5;
	setp.ge.s32 	%p1, %r1, %r2;
	@%p1 bra 	$L__BB1_2;
	ld.param.u64 	%rd11, [_Z10ZaddKernelP7double2S_PKS_S_S2_i_param_0];
	cvta.to.global.u64 	%rd4, %rd2;
	cvta.to.global.u64 	%rd5, %rd3;
	cvta.to.global.u64 	%rd6, %rd11;
	mul.wide.s32 	%rd7, %r1, 16;
	add.s64 	%rd8, %rd4, %rd7;
	ld.global.v2.f64 	{%fd5, %fd6}, [%rd8];
	mul.f64 	%fd7, %fd1, %fd5;
	mul.f64 	%fd8, %fd2, %fd6;
	sub.f64 	%fd9, %fd7, %fd8;
	add.s64 	%rd9, %rd5, %rd7;
	ld.global.v2.f64 	{%fd10, %fd11}, [%rd9];
	mul.f64 	%fd12, %fd3, %fd10;
	mul.f64 	%fd13, %fd4, %fd11;
	sub.f64 	%fd14, %fd12, %fd13;
	add.f64 	%fd15, %fd9, %fd14;
	add.s64 	%rd10, %rd6, %rd7;
	st.global.f64 	[%rd10], %fd15;
	ld.global.f64 	%fd16, [%rd8];
	mul.f64 	%fd17, %fd2, %fd16;
	fma.rn.f64 	%fd18, %fd1, %fd6, %fd17;
	ld.global.f64 	%fd19, [%rd9];
	mul.f64 	%fd20, %fd4, %fd19;
	fma.rn.f64 	%fd21, %fd3, %fd11, %fd20;
	add.f64 	%fd22, %fd18, %fd21;
	st.global.f64 	[%rd10+8], %fd22;
$L__BB1_2:
	ret;

}
	// .globl	_Z11CinitKernelP6float2i
.visible .entry _Z11CinitKernelP6float2i(
	.param .u64 .ptr .align 1 _Z11CinitKernelP6float2i_param_0,
	.param .u32 _Z11CinitKernelP6float2i_param_1
)
{
	.reg .pred 	%p<3>;
	.reg .b32 	%r<9>;
	.reg .b32 	%f<4>;
	.reg .b64 	%rd<7>;

	ld.param.u64 	%rd2, [_Z11CinitKernelP6float2i_param_0];
	ld.param.u32 	%r2, [_Z11CinitKernelP6float2i_param_1];
	cvta.to.global.u64 	%rd1, %rd2;
	mov.u32 	%r3, %ntid.x;
	mov.u32 	%r4, %ctaid.x;
	mov.u32 	%r5, %tid.x;
	mad.lo.s32 	%r1, %r3, %r4, %r5;
	mul.lo.s32 	%r6, %r2, %r2;
	setp.ge.s32 	%p1, %r1, %r6;
	@%p1 bra 	$L__BB2_4;
	add.s32 	%r7, %r2, 1;
	rem.s32 	%r8, %r1, %r7;
	setp.ne.s32 	%p2, %r8, 0;
	@%p2 bra 	$L__BB2_3;
	mul.wide.s32 	%rd5, %r1, 8;
	add.s64 	%rd6, %rd1, %rd5;
	mov.f32 	%f2, 0f00000000;
	mov.f32 	%f3, 0f3F800000;
	st.global.v2.f32 	[%rd6], {%f3, %f2};
	bra.uni 	$L__BB2_4;
$L__BB2_3:
	mul.wide.s32 	%rd3, %r1, 8;
	add.s64 	%rd4, %rd1, %rd3;
	mov.f32 	%f1, 0f00000000;
	st.global.v2.f32 	[%rd4], {%f1, %f1};
$L__BB2_4:
	ret;

}
	// .globl	_Z11ZinitKernelP7double2i
.visible .entry _Z11ZinitKernelP7double2i(
	.param .u64 .ptr .align 1 _Z11ZinitKernelP7double2i_param_0,
	.param .u32 _Z11ZinitKernelP7double2i_param_1
)
{
	.reg .pred 	%p<3>;
	.reg .b32 	%r<9>;
	.reg .b64 	%rd<7>;
	.reg .b64 	%fd<4>;

	ld.param.u64 	%rd2, [_Z11ZinitKernelP7double2i_param_0];
	ld.param.u32 	%r2, [_Z11ZinitKernelP7double2i_param_1];
	cvta.to.global.u64 	%rd1, %rd2;
	mov.u32 	%r3, %ntid.x;
	mov.u32 	%r4, %ctaid.x;
	mov.u32 	%r5, %tid.x;
	mad.lo.s32 	%r1, %r3, %r4, %r5;
	mul.lo.s32 	%r6, %r2, %r2;
	setp.ge.s32 	%p1, %r1, %r6;
	@%p1 bra 	$L__BB3_4;
	add.s32 	%r7, %r2, 1;
	rem.s32 	%r8, %r1, %r7;
	setp.ne.s32 	%p2, %r8, 0;
	@%p2 bra 	$L__BB3_3;
	mul.wide.s32 	%rd5, %r1, 16;
	add.s64 	%rd6, %rd1, %rd5;
	mov.f64 	%fd2, 0d0000000000000000;
	mov.f64 	%fd3, 0d3FF0000000000000;
	st.global.v2.f64 	[%rd6], {%fd3, %fd2};
	bra.uni 	$L__BB3_4;
$L__BB3_3:
	mul.wide.s32 	%rd3, %r1, 16;
	add.s64 	%rd4, %rd1, %rd3;
	mov.f64 	%fd1, 0d0000000000000000;
	st.global.v2.f64 	[%rd4], {%fd1, %fd1};
$L__BB3_4:
	ret;

}
	// .globl	_Z11DinitKernelPdi
.visible .entry _Z11DinitKernelPdi(
	.param .u64 .ptr .align 1 _Z11DinitKernelPdi_param_0,
	.param .u32 _Z11DinitKernelPdi_param_1
)
{
	.reg .pred 	%p<2>;
	.reg .b32 	%r<6>;
	.reg .b64 	%rd<6>;

	ld.param.u64 	%rd1, [_Z11DinitKernelPdi_param_0];
	ld.param.u32 	%r2, [_Z11DinitKernelPdi_param_1];
	mov.u32 	%r3, %ntid.x;
	mov.u32 	%r4, %ctaid.x;
	mov.u32 	%r5, %tid.x;
	mad.lo.s32 	%r1, %r3, %r4, %r5;
	setp.ge.s32 	%p1, %r1, %r2;
	@%p1 bra 	$L__BB4_2;
	cvta.to.global.u64 	%rd2, %rd1;
	mul.wide.s32 	%rd3, %r1, 8;
	add.s64 	%rd4, %rd2, %rd3;
	mov.b64 	%rd5, 4607182418800017408;
	st.global.u64 	[%rd4], %rd5;
$L__BB4_2:
	ret;

}
	// .globl	_Z11SinitKernelPfi
.visible .entry _Z11SinitKernelPfi(
	.param .u64 .ptr .align 1 _Z11SinitKernelPfi_param_0,
	.param .u32 _Z11SinitKernelPfi_param_1
)
{
	.reg .pred 	%p<2>;
	.reg .b32 	%r<7>;
	.reg .b64 	%rd<5>;

	ld.param.u64 	%rd1, [_Z11SinitKernelPfi_param_0];
	ld.param.u32 	%r2, [_Z11SinitKernelPfi_param_1];
	mov.u32 	%r3, %ntid.x;
	mov.u32 	%r4, %ctaid.x;
	mov.u32 	%r5, %tid.x;
	mad.lo.s32 	%r1, %r3, %r4, %r5;
	setp.ge.s32 	%p1, %r1, %r2;
	@%p1 bra 	$L__BB5_2;
	cvta.to.global.u64 	%rd2, %rd1;
	mul.wide.s32 	%rd3, %r1, 4;
	add.s64 	%rd4, %rd2, %rd3;
	mov.b32 	%r6, 1065353216;
	st.global.u32 	[%rd4], %r6;
$L__BB5_2:
	ret;

}
	// .globl	_Z12CtraceKernelP6float2iPfPbi
.visible .entry _Z12CtraceKernelP6float2iPfPbi(
	.param .u64 .ptr .align 1 _Z12CtraceKernelP6float2iPfPbi_param_0,
	.param .u32 _Z12CtraceKernelP6float2iPfPbi_param_1,
	.param .u64 .ptr .align 1 _Z12CtraceKernelP6float2iPfPbi_param_2,
	.param .u64 .ptr .align 1 _Z12CtraceKernelP6float2iPfPbi_param_3,
	.param .u32 _Z12CtraceKernelP6float2iPfPbi_param_4
)
{
	.reg .pred 	%p<8>;
	.reg .b16 	%rs<2>;
	.reg .b32 	%r<14>;
	.reg .b32 	%f<3>;
	.reg .b64 	%rd<17>;

	ld.param.u64 	%rd4, [_Z12CtraceKernelP6float2iPfPbi_param_0];
	ld.param.u32 	%r4, [_Z12CtraceKernelP6float2iPfPbi_param_1];
	ld.param.u64 	%rd5, [_Z12CtraceKernelP6float2iPfPbi_param_2];
	ld.param.u64 	%rd3, [_Z12CtraceKernelP6float2iPfPbi_param_3];
	ld.param.u32 	%r5, [_Z12CtraceKernelP6float2iPfPbi_param_4];
	cvta.to.global.u64 	%rd1, %rd5;
	cvta.to.global.u64 	%rd2, %rd4;
	mov.u32 	%r6, %ntid.x;
	mov.u32 	%r7, %ctaid.x;
	mov.u32 	%r8, %tid.x;
	mad.lo.s32 	%r1, %r6, %r7, %r8;
	mul.lo.s32 	%r2, %r4, %r4;
	setp.eq.s32 	%p1, %r5, 1;
	@%p1 bra 	$L__BB6_5;
	setp.ne.s32 	%p2, %r5, 0;
	@%p2 bra 	$L__BB6_9;
	setp.ge.s32 	%p6, %r1, %r2;
	@%p6 bra 	$L__BB6_9;
	add.s32 	%r11, %r4, 1;
	rem.s32 	%r12, %r1, %r11;
	setp.ne.s32 	%p7, %r12, 0;
	@%p7 bra 	$L__BB6_9;
	mul.wide.s32 	%rd13, %r1, 8;
	add.s64 	%rd14, %rd2, %rd13;
	ld.global.f32 	%f2, [%rd14];
	rem.s32 	%r13, %r1, %r4;
	mul.wide.s32 	%rd15, %r13, 4;
	add.s64 	%rd16, %rd1, %rd15;
	st.global.f32 	[%rd16], %f2;
	bra.uni 	$L__BB6_9;
$L__BB6_5:
	setp.ge.s32 	%p3, %r1, %r2;
	@%p3 bra 	$L__BB6_9;
	add.s32 	%r9, %r4, 1;
	rem.s32 	%r10, %r1, %r9;
	setp.ne.s32 	%p4, %r10, 0;
	@%p4 bra 	$L__BB6_9;
	rem.s32 	%r3, %r1, %r4;
	cvt.s64.s32 	%rd6, %r3;
	cvta.to.global.u64 	%rd7, %rd3;
	add.s64 	%rd8, %rd7, %rd6;
	ld.global.u8 	%rs1, [%rd8];
	setp.eq.s16 	%p5, %rs1, 0;
	@%p5 bra 	$L__BB6_9;
	mul.wide.s32 	%rd9, %r1, 8;
	add.s64 	%rd10, %rd2, %rd9;
	ld.global.f32 	%f1, [%rd10];
	mul.wide.s32 	%rd11, %r3, 4;
	add.s64 	%rd12, %rd1, %rd11;
	st.global.f32 	[%rd12], %f1;
$L__BB6_9:
	ret;

}
	// .globl	_Z12ZtraceKernelP7double2iPdPbi
.visible .entry _Z12ZtraceKernelP7double2iPdPbi(
	.param .u64 .ptr .align 1 _Z12ZtraceKernelP7double2iPdPbi_param_0,
	.param .u32 _Z12ZtraceKernelP7double2iPdPbi_param_1,
	.param .u64 .ptr .align 1 _Z12ZtraceKernelP7double2iPdPbi_param_2,
	.param .u64 .ptr .align 1 _Z12ZtraceKernelP7double2iPdPbi_param_3,
	.param .u32 _Z12ZtraceKernelP7double2iPdPbi_param_4
)
{
	.reg .pred 	%p<8>;
	.reg .b16 	%rs<2>;
	.reg .b32 	%r<14>;
	.reg .b64 	%rd<17>;
	.reg .b64 	%fd<3>;

	ld.param.u64 	%rd4, [_Z12ZtraceKernelP7double2iPdPbi_param_0];
	ld.param.u32 	%r4, [_Z12ZtraceKernelP7double2iPdPbi_param_1];
	ld.param.u64 	%rd5, [_Z12ZtraceKernelP7double2iPdPbi_param_2];
	ld.param.u64 	%rd3, [_Z12ZtraceKernelP7double2iPdPbi_param_3];
	ld.param.u32 	%r5, [_Z12ZtraceKernelP7double2iPdPbi_param_4];
	cvta.to.global.u64 	%rd1, %rd5;
	cvta.to.global.u64 	%rd2, %rd4;
	mov.u32 	%r6, %ntid.x;
	mov.u32 	%r7, %ctaid.x;
	mov.u32 	%r8, %tid.x;
	mad.lo.s32 	%r1, %r6, %r7, %r8;
	mul.lo.s32 	%r2, %r4, %r4;
	setp.eq.s32 	%p1, %r5, 1;
	@%p1 bra 	$L__BB7_5;
	setp.ne.s32 	%p2, %r5, 0;
	@%p2 bra 	$L__BB7_9;
	setp.ge.s32 	%p6, %r1, %r2;
	@%p6 bra 	$L__BB7_9;
	add.s32 	%r11, %r4, 1;
	rem.s32 	%r12, %r1, %r11;
	setp.ne.s32 	%p7, %r12, 0;
	@%p7 bra 	$L__BB7_9;
	mul.wide.s32 	%rd13, %r1, 16;
	add.s64 	%rd14, %rd2, %rd13;
	ld.global.f64 	%fd2, [%rd14];
	rem.s32 	%r13, %r1, %r4;
	mul.wide.s32 	%rd15, %r13, 8;
	add.s64 	%rd16, %rd1, %rd15;
	st.global.f64 	[%rd16], %fd2;
	bra.uni 	$L__BB7_9;
$L__BB7_5:
	setp.ge.s32 	%p3, %r1, %r2;
	@%p3 bra 	$L__BB7_9;
	add.s32 	%r9, %r4, 1;
	rem.s32 	%r10, %r1, %r9;
	setp.ne.s32 	%p4, %r10, 0;
	@%p4 bra 	$L__BB7_9;
	rem.s32 	%r3, %r1, %r4;
	cvt.s64.s32 	%rd6, %r3;
	cvta.to.global.u64 	%rd7, %rd3;
	add.s64 	%rd8, %rd7, %rd6;
	ld.global.u8 	%rs1, [%rd8];
	setp.eq.s16 	%p5, %rs1, 0;
	@%p5 bra 	$L__BB7_9;
	mul.wide.s32 	%rd9, %r1, 16;
	add.s64 	%rd10, %rd2, %rd9;
	ld.global.f64 	%fd1, [%rd10];
	mul.wide.s32 	%rd11, %r3, 8;
	add.s64 	%rd12, %rd1, %rd11;
	st.global.f64 	[%rd12], %fd1;
$L__BB7_9:
	ret;

}


// ===== COMPILED SASS (sm_100) =====

	.target	sm_100

	.elftype	@"ET_EXEC"


//--------------------- .note.nv.tkinfo           --------------------------
	.section	.note.nv.tkinfo,"",@"SHT_NOTE"
	.sectionflags	@"SHF_NOTE_NV_TKINFO"
	.tkinfo
        /*0018*/ 	.word	0x00000002
        /*0030*/ 	.string	""
        /*0030*/ 	.string	"ptxas"
        /*0030*/ 	.string	"Cuda compilation tools, release 13.0, V13.0.88"
        /*0030*/ 	.string	"Build cuda_13.0.r13.0/compiler.36424714_0"
        /*0030*/ 	.string	"-arch sm_100 -m 64 "



//--------------------- .note.nv.cuinfo           --------------------------
	.section	.note.nv.cuinfo,"",@"SHT_NOTE"
	.sectionflags	@"SHF_NOTE_NV_CUINFO"
        /*0018*/ 	.short	0x0002
        /*001a*/ 	.short	0x0064
        /*001c*/ 	.short	0x0082
	.zero		2


//--------------------- .nv.info                  --------------------------
	.section	.nv.info,"",@"SHT_CUDA_INFO"
	.align	4


	//----- nvinfo : EIATTR_REGCOUNT
	.align		4
        /*0000*/ 	.byte	0x04, 0x2f
        /*0002*/ 	.short	(.L_1 - .L_0)
	.align		4
.L_0:
        /*0004*/ 	.word	index@(_Z10CaddKernelP6float2S_PKS_S_S2_i)
        /*0008*/ 	.word	0x00000014


	//----- nvinfo : EIATTR_FRAME_SIZE
	.align		4
.L_1:
        /*000c*/ 	.byte	0x04, 0x11
        /*000e*/ 	.short	(.L_3 - .L_2)
	.align		4
.L_2:
        /*0010*/ 	.word	index@(_Z10CaddKernelP6float2S_PKS_S_S2_i)
        /*0014*/ 	.word	0x00000000


	//----- nvinfo : EIATTR_REGCOUNT
	.align		4
.L_3:
        /*0018*/ 	.byte	0x04, 0x2f
        /*001a*/ 	.short	(.L_5 - .L_4)
	.align		4
.L_4:
        /*001c*/ 	.word	index@(_Z10ZaddKernelP7double2S_PKS_S_S2_i)
        /*0020*/ 	.word	0x00000018


	//----- nvinfo : EIATTR_FRAME_SIZE
	.align		4
.L_5:
        /*0024*/ 	.byte	0x04, 0x11
        /*0026*/ 	.short	(.L_7 - .L_6)
	.align		4
.L_6:
        /*0028*/ 	.word	index@(_Z10ZaddKernelP7double2S_PKS_S_S2_i)
        /*002c*/ 	.word	0x00000000


	//----- nvinfo : EIATTR_REGCOUNT
	.align		4
.L_7:
        /*0030*/ 	.byte	0x04, 0x2f
        /*0032*/ 	.short	(.L_9 - .L_8)
	.align		4
.L_8:
        /*0034*/ 	.word	index@(_Z11CinitKernelP6float2i)
        /*0038*/ 	.word	0x0000000c


	//----- nvinfo : EIATTR_FRAME_SIZE
	.align		4
.L_9:
        /*003c*/ 	.byte	0x04, 0x11
        /*003e*/ 	.short	(.L_11 - .L_10)
	.align		4
.L_10:
        /*0040*/ 	.word	index@(_Z11CinitKernelP6float2i)
        /*0044*/ 	.word	0x00000000


	//----- nvinfo : EIATTR_REGCOUNT
	.align		4
.L_11:
        /*0048*/ 	.byte	0x04, 0x2f
        /*004a*/ 	.short	(.L_13 - .L_12)
	.align		4
.L_12:
        /*004c*/ 	.word	index@(_Z11ZinitKernelP7double2i)
        /*0050*/ 	.word	0x0000000c


	//----- nvinfo : EIATTR_FRAME_SIZE
	.align		4
.L_13:
        /*0054*/ 	.byte	0x04, 0x11
        /*0056*/ 	.short	(.L_15 - .L_14)
	.align		4
.L_14:
        /*0058*/ 	.word	index@(_Z11ZinitKernelP7double2i)
        /*005c*/ 	.word	0x00000000


	//----- nvinfo : EIATTR_REGCOUNT
	.align		4
.L_15:
        /*0060*/ 	.byte	0x04, 0x2f
        /*0062*/ 	.short	(.L_17 - .L_16)
	.align		4
.L_16:
        /*0064*/ 	.word	index@(_Z11DinitKernelPdi)
        /*0068*/ 	.word	0x0000000a


	//----- nvinfo : EIATTR_FRAME_SIZE
	.align		4
.L_17:
        /*006c*/ 	.byte	0x04, 0x11
        /*006e*/ 	.short	(.L_19 - .L_18)
	.align		4
.L_18:
        /*0070*/ 	.word	index@(_Z11DinitKernelPdi)
        /*0074*/ 	.word	0x00000000


	//----- nvinfo : EIATTR_REGCOUNT
	.align		4
.L_19:
        /*0078*/ 	.byte	0x04, 0x2f
        /*007a*/ 	.short	(.L_21 - .L_20)
	.align		4
.L_20:
        /*007c*/ 	.word	index@(_Z11SinitKernelPfi)
        /*0080*/ 	.word	0x0000000a


	//----- nvinfo : EIATTR_FRAME_SIZE
	.align		4
.L_21:
        /*0084*/ 	.byte	0x04, 0x11
        /*0086*/ 	.short	(.L_23 - .L_22)
	.align		4
.L_22:
        /*0088*/ 	.word	index@(_Z11SinitKernelPfi)
        /*008c*/ 	.word	0x00000000


	//----- nvinfo : EIATTR_REGCOUNT
	.align		4
.L_23:
        /*0090*/ 	.byte	0x04, 0x2f
        /*0092*/ 	.short	(.L_25 - .L_24)
	.align		4
.L_24:
        /*0094*/ 	.word	index@(_Z12CtraceKernelP6float2iPfPbi)
        /*0098*/ 	.word	0x0000000d


	//----- nvinfo : EIATTR_FRAME_SIZE
	.align		4
.L_25:
        /*009c*/ 	.byte	0x04, 0x11
        /*009e*/ 	.short	(.L_27 - .L_26)
	.align		4
.L_26:
        /*00a0*/ 	.word	index@(_Z12CtraceKernelP6float2iPfPbi)
        /*00a4*/ 	.word	0x00000000


	//----- nvinfo : EIATTR_REGCOUNT
	.align		4
.L_27:
        /*00a8*/ 	.byte	0x04, 0x2f
        /*00aa*/ 	.short	(.L_29 - .L_28)
	.align		4
.L_28:
        /*00ac*/ 	.word	index@(_Z12ZtraceKernelP7double2iPdPbi)
        /*00b0*/ 	.word	0x0000000d


	//----- nvinfo : EIATTR_FRAME_SIZE
	.align		4
.L_29:
        /*00b4*/ 	.byte	0x04, 0x11
        /*00b6*/ 	.short	(.L_31 - .L_30)
	.align		4
.L_30:
        /*00b8*/ 	.word	index@(_Z12ZtraceKernelP7double2iPdPbi)
        /*00bc*/ 	.word	0x00000000


	//----- nvinfo : EIATTR_MIN_STACK_SIZE
	.align		4
.L_31:
        /*00c0*/ 	.byte	0x04, 0x12
        /*00c2*/ 	.short	(.L_33 - .L_32)
	.align		4
.L_32:
        /*00c4*/ 	.word	index@(_Z12ZtraceKernelP7double2iPdPbi)
        /*00c8*/ 	.word	0x00000000


	//----- nvinfo : EIATTR_MIN_STACK_SIZE
	.align		4
.L_33:
        /*00cc*/ 	.byte	0x04, 0x12
        /*00ce*/ 	.short	(.L_35 - .L_34)
	.align		4
.L_34:
        /*00d0*/ 	.word	index@(_Z12CtraceKernelP6float2iPfPbi)
        /*00d4*/ 	.word	0x00000000


	//----- nvinfo : EIATTR_MIN_STACK_SIZE
	.align		4
.L_35:
        /*00d8*/ 	.byte	0x04, 0x12
        /*00da*/ 	.short	(.L_37 - .L_36)
	.align		4
.L_36:
        /*00dc*/ 	.word	index@(_Z11SinitKernelPfi)
        /*00e0*/ 	.word	0x00000000


	//----- nvinfo : EIATTR_MIN_STACK_SIZE
	.align		4
.L_37:
        /*00e4*/ 	.byte	0x04, 0x12
        /*00e6*/ 	.short	(.L_39 - .L_38)
	.align		4
.L_38:
        /*00e8*/ 	.word	index@(_Z11DinitKernelPdi)
        /*00ec*/ 	.word	0x00000000


	//----- nvinfo : EIATTR_MIN_STACK_SIZE
	.align		4
.L_39:
        /*00f0*/ 	.byte	0x04, 0x12
        /*00f2*/ 	.short	(.L_41 - .L_40)
	.align		4
.L_40:
        /*00f4*/ 	.word	index@(_Z11ZinitKernelP7double2i)
        /*00f8*/ 	.word	0x00000000


	//----- nvinfo : EIATTR_MIN_STACK_SIZE
	.align		4
.L_41:
        /*00fc*/ 	.byte	0x04, 0x12
        /*00fe*/ 	.short	(.L_43 - .L_42)
	.align		4
.L_42:
        /*0100*/ 	.word	index@(_Z11CinitKernelP6float2i)
        /*0104*/ 	.word	0x00000000


	//----- nvinfo : EIATTR_MIN_STACK_SIZE
	.align		4
.L_43:
        /*0108*/ 	.byte	0x04, 0x12
        /*010a*/ 	.short	(.L_45 - .L_44)
	.align		4
.L_44:
        /*010c*/ 	.word	index@(_Z10ZaddKernelP7double2S_PKS_S_S2_i)
        /*0110*/ 	.word	0x00000000


	//----- nvinfo : EIATTR_MIN_STACK_SIZE
	.align		4
.L_45:
        /*0114*/ 	.byte	0x04, 0x12
        /*0116*/ 	.short	(.L_47 - .L_46)
	.align		4
.L_46:
        /*0118*/ 	.word	index@(_Z10CaddKernelP6float2S_PKS_S_S2_i)
        /*011c*/ 	.word	0x00000000
.L_47:


//--------------------- .nv.compat                --------------------------
	.section	.nv.compat,"",@"SHT_CUDA_COMPAT_INFO"
	.align	4
        /*0000*/ 	.byte	0x02, 0x09, 0x00, 0x00, 0x02, 0x02, 0x01, 0x00, 0x02, 0x05, 0x05, 0x00, 0x03, 0x07, 0x01, 0x01
        /*0010*/ 	.byte	0x02, 0x03, 0x00, 0x00, 0x02, 0x06, 0x01, 0x00, 0x04, 0x0b, 0x08, 0x00, 0x01, 0x00, 0x00, 0x00
        /*0020*/ 	.byte	0x00, 0x00, 0x00, 0x00


//--------------------- .nv.info._Z12ZtraceKernelP7double2iPdPbi --------------------------
	.section	.nv.info._Z12ZtraceKernelP7double2iPdPbi,"",@"SHT_CUDA_INFO"
	.sectionflags	@""
	.align	4


	//----- nvinfo : EIATTR_CUDA_API_VERSION
	.align		4
        /*0000*/ 	.byte	0x04, 0x37
        /*0002*/ 	.short	(.L_49 - .L_48)
.L_48:
        /*0004*/ 	.word	0x00000082


	//----- nvinfo : EIATTR_KPARAM_INFO
	.align		4
.L_49:
        /*0008*/ 	.byte	0x04, 0x17
        /*000a*/ 	.short	(.L_51 - .L_50)
.L_50:
        /*000c*/ 	.word	0x00000000
        /*0010*/ 	.short	0x0004
        /*0012*/ 	.short	0x0020
        /*0014*/ 	.byte	0x00, 0xf0, 0x11, 0x00


	//----- nvinfo : EIATTR_KPARAM_INFO
	.align		4
.L_51:
        /*0018*/ 	.byte	0x04, 0x17
        /*001a*/ 	.short	(.L_53 - .L_52)
.L_52:
        /*001c*/ 	.word	0x00000000
        /*0020*/ 	.short	0x0003
        /*0022*/ 	.short	0x0018
        /*0024*/ 	.byte	0x00, 0xf5, 0x21, 0x00


	//----- nvinfo : EIATTR_KPARAM_INFO
	.align		4
.L_53:
        /*0028*/ 	.byte	0x04, 0x17
        /*002a*/ 	.short	(.L_55 - .L_54)
.L_54:
        /*002c*/ 	.word	0x00000000
        /*0030*/ 	.short	0x0002
        /*0032*/ 	.short	0x0010
        /*0034*/ 	.byte	0x00, 0xf5, 0x21, 0x00


	//----- nvinfo : EIATTR_KPARAM_INFO
	.align		4
.L_55:
        /*0038*/ 	.byte	0x04, 0x17
        /*003a*/ 	.short	(.L_57 - .L_56)
.L_56:
        /*003c*/ 	.word	0x00000000
        /*0040*/ 	.short	0x0001
        /*0042*/ 	.short	0x0008
        /*0044*/ 	.byte	0x00, 0xf0, 0x11, 0x00


	//----- nvinfo : EIATTR_KPARAM_INFO
	.align		4
.L_57:
        /*0048*/ 	.byte	0x04, 0x17
        /*004a*/ 	.short	(.L_59 - .L_58)
.L_58:
        /*004c*/ 	.word	0x00000000
        /*0050*/ 	.short	0x0000
        /*0052*/ 	.short	0x0000
        /*0054*/ 	.byte	0x00, 0xf5, 0x21, 0x00


	//----- nvinfo : EIATTR_SPARSE_MMA_MASK
	.align		4
.L_59:
        /*0058*/ 	.byte	0x03, 0x50
        /*005a*/ 	.short	0x0000


	//----- nvinfo : EIATTR_MAXREG_COUNT
	.align		4
        /*005c*/ 	.byte	0x03, 0x1b
        /*005e*/ 	.short	0x00ff


	//----- nvinfo : EIATTR_MERCURY_ISA_VERSION
	.align		4
        /*0060*/ 	.byte	0x03, 0x5f
        /*0062*/ 	.short	0x0101


	//----- nvinfo : EIATTR_VRC_CTA_INIT_COUNT
	.align		4
        /*0064*/ 	.byte	0x02, 0x4a
	.zero		1
	.zero		1


	//----- nvinfo : EIATTR_EXIT_INSTR_OFFSETS
	.align		4
        /*0068*/ 	.byte	0x04, 0x1c
        /*006a*/ 	.short	(.L_61 - .L_60)


	//   ....[0]....
.L_60:
        /*006c*/ 	.word	0x000000c0


	//   ....[1]....
        /*0070*/ 	.word	0x000000e0


	//   ....[2]....
        /*0074*/ 	.word	0x00000270


	//   ....[3]....
        /*0078*/ 	.word	0x00000410


	//   ....[4]....
        /*007c*/ 	.word	0x00000430


	//   ....[5]....
        /*0080*/ 	.word	0x000005c0


	//   ....[6]....
        /*0084*/ 	.word	0x00000750


	//   ....[7]....
        /*0088*/ 	.word	0x000007c0


	//----- nvinfo : EIATTR_CBANK_PARAM_SIZE
	.align		4
.L_61:
        /*008c*/ 	.byte	0x03, 0x19
        /*008e*/ 	.short	0x0024


	//----- nvinfo : EIATTR_PARAM_CBANK
	.align		4
        /*0090*/ 	.byte	0x04, 0x0a
        /*0092*/ 	.short	(.L_63 - .L_62)
	.align		4
.L_62:
        /*0094*/ 	.word	index@(.nv.constant0._Z12ZtraceKernelP7double2iPdPbi)
        /*0098*/ 	.short	0x0380
        /*009a*/ 	.short	0x0024


	//----- nvinfo : EIATTR_SW_WAR
	.align		4
.L_63:
        /*009c*/ 	.byte	0x04, 0x36
        /*009e*/ 	.short	(.L_65 - .L_64)
.L_64:
        /*00a0*/ 	.word	0x00000008
.L_65:


//--------------------- .nv.info._Z12CtraceKernelP6float2iPfPbi --------------------------
	.section	.nv.info._Z12CtraceKernelP6float2iPfPbi,"",@"SHT_CUDA_INFO"
	.sectionflags	@""
	.align	4


	//----- nvinfo : EIATTR_CUDA_API_VERSION
	.align		4
        /*0000*/ 	.byte	0x04, 0x37
        /*0002*/ 	.short	(.L_67 - .L_66)
.L_66:
        /*0004*/ 	.word	0x00000082


	//----- nvinfo : EIATTR_KPARAM_INFO
	.align		4
.L_67:
        /*0008*/ 	.byte	0x04, 0x17
        /*000a*/ 	.short	(.L_69 - .L_68)
.L_68:
        /*000c*/ 	.word	0x00000000
        /*0010*/ 	.short	0x0004
        /*0012*/ 	.short	0x0020
        /*0014*/ 	.byte	0x00, 0xf0, 0x11, 0x00


	//----- nvinfo : EIATTR_KPARAM_INFO
	.align		4
.L_69:
        /*0018*/ 	.byte	0x04, 0x17
        /*001a*/ 	.short	(.L_71 - .L_70)
.L_70:
        /*001c*/ 	.word	0x00000000
        /*0020*/ 	.short	0x0003
        /*0022*/ 	.short	0x0018
        /*0024*/ 	.byte	0x00, 0xf5, 0x21, 0x00


	//----- nvinfo : EIATTR_KPARAM_INFO
	.align		4
.L_71:
        /*0028*/ 	.byte	0x04, 0x17
        /*002a*/ 	.short	(.L_73 - .L_72)
.L_72:
        /*002c*/ 	.word	0x00000000
        /*0030*/ 	.short	0x0002
        /*0032*/ 	.short	0x0010
        /*0034*/ 	.byte	0x00, 0xf5, 0x21, 0x00


	//----- nvinfo : EIATTR_KPARAM_INFO
	.align		4
.L_73:
        /*0038*/ 	.byte	0x04, 0x17
        /*003a*/ 	.short	(.L_75 - .L_74)
.L_74:
        /*003c*/ 	.word	0x00000000
        /*0040*/ 	.short	0x0001
        /*0042*/ 	.short	0x0008
        /*0044*/ 	.byte	0x00, 0xf0, 0x11, 0x00


	//----- nvinfo : EIATTR_KPARAM_INFO
	.align		4
.L_75:
        /*0048*/ 	.byte	0x04, 0x17
        /*004a*/ 	.short	(.L_77 - .L_76)
.L_76:
        /*004c*/ 	.word	0x00000000
        /*0050*/ 	.short	0x0000
        /*0052*/ 	.short	0x0000
        /*0054*/ 	.byte	0x00, 0xf5, 0x21, 0x00


	//----- nvinfo : EIATTR_SPARSE_MMA_MASK
	.align		4
.L_77:
        /*0058*/ 	.byte	0x03, 0x50
        /*005a*/ 	.short	0x0000


	//----- nvinfo : EIATTR_MAXREG_COUNT
	.align		4
        /*005c*/ 	.byte	0x03, 0x1b
        /*005e*/ 	.short	0x00ff


	//----- nvinfo : EIATTR_MERCURY_ISA_VERSION
	.align		4
        /*0060*/ 	.byte	0x03, 0x5f
        /*0062*/ 	.short	0x0101


	//----- nvinfo : EIATTR_VRC_CTA_INIT_COUNT
	.align		4
        /*0064*/ 	.byte	0x02, 0x4a
	.zero		1
	.zero		1


	//----- nvinfo : EIATTR_EXIT_INSTR_OFFSETS
	.align		4
        /*0068*/ 	.byte	0x04, 0x1c
        /*006a*/ 	.short	(.L_79 - .L_78)


	//   ....[0]....
.L_78:
        /*006c*/ 	.word	0x000000c0


	//   ....[1]....
        /*0070*/ 	.word	0x000000e0


	//   ....[2]....
        /*0074*/ 	.word	0x00000270


	//   ....[3]....
        /*0078*/ 	.word	0x00000410


	//   ....[4]....
        /*007c*/ 	.word	0x00000430


	//   ....[5]....
        /*0080*/ 	.word	0x000005c0


	//   ....[6]....
        /*0084*/ 	.word	0x00000750


	//   ....[7]....
        /*0088*/ 	.word	0x000007c0


	//----- nvinfo : EIATTR_CBANK_PARAM_SIZE
	.align		4
.L_79:
        /*008c*/ 	.byte	0x03, 0x19
        /*008e*/ 	.short	0x0024


	//----- nvinfo : EIATTR_PARAM_CBANK
	.align		4
        /*0090*/ 	.byte	0x04, 0x0a
        /*0092*/ 	.short	(.L_81 - .L_80)
	.align		4
.L_80:
        /*0094*/ 	.word	index@(.nv.constant0._Z12CtraceKernelP6float2iPfPbi)
        /*0098*/ 	.short	0x0380
        /*009a*/ 	.short	0x0024


	//----- nvinfo : EIATTR_SW_WAR
	.align		4
.L_81:
        /*009c*/ 	.byte	0x04, 0x36
        /*009e*/ 	.short	(.L_83 - .L_82)
.L_82:
        /*00a0*/ 	.word	0x00000008
.L_83:


//--------------------- .nv.info._Z11SinitKernelPfi --------------------------
	.section	.nv.info._Z11SinitKernelPfi,"",@"SHT_CUDA_INFO"
	.sectionflags	@""
	.align	4


	//----- nvinfo : EIATTR_CUDA_API_VERSION
	.align		4
        /*0000*/ 	.byte	0x04, 0x37
        /*0002*/ 	.short	(.L_85 - .L_84)
.L_84:
        /*0004*/ 	.word	0x00000082


	//----- nvinfo : EIATTR_KPARAM_INFO
	.align		4
.L_85:
        /*0008*/ 	.byte	0x04, 0x17
        /*000a*/ 	.short	(.L_87 - .L_86)
.L_86:
        /*000c*/ 	.word	0x00000000
        /*0010*/ 	.short	0x0001
        /*0012*/ 	.short	0x0008
        /*0014*/ 	.byte	0x00, 0xf0, 0x11, 0x00


	//----- nvinfo : EIATTR_KPARAM_INFO
	.align		4
.L_87:
        /*0018*/ 	.byte	0x04, 0x17
        /*001a*/ 	.short	(.L_89 - .L_88)
.L_88:
        /*001c*/ 	.word	0x00000000
        /*0020*/ 	.short	0x0000
        /*0022*/ 	.short	0x0000
        /*0024*/ 	.byte	0x00, 0xf5, 0x21, 0x00


	//----- nvinfo : EIATTR_SPARSE_MMA_MASK
	.align		4
.L_89:
        /*0028*/ 	.byte	0x03, 0x50
        /*002a*/ 	.short	0x0000


	//----- nvinfo : EIATTR_MAXREG_COUNT
	.align		4
        /*002c*/ 	.byte	0x03, 0x1b
        /*002e*/ 	.short	0x00ff


	//----- nvinfo : EIATTR_MERCURY_ISA_VERSION
	.align		4
        /*0030*/ 	.byte	0x03, 0x5f
        /*0032*/ 	.short	0x0101


	//----- nvinfo : EIATTR_VRC_CTA_INIT_COUNT
	.align		4
        /*0034*/ 	.byte	0x02, 0x4a
	.zero		1
	.zero		1


	//----- nvinfo : EIATTR_EXIT_INSTR_OFFSETS
	.align		4
        /*0038*/ 	.byte	0x04, 0x1c
        /*003a*/ 	.short	(.L_91 - .L_90)


	//   ....[0]....
.L_90:
        /*003c*/ 	.word	0x00000070


	//   ....[1]....
        /*0040*/ 	.word	0x000000d0


	//----- nvinfo : EIATTR_CBANK_PARAM_SIZE
	.align		4
.L_91:
        /*0044*/ 	.byte	0x03, 0x19
        /*0046*/ 	.short	0x000c


	//----- nvinfo : EIATTR_PARAM_CBANK
	.align		4
        /*0048*/ 	.byte	0x04, 0x0a
        /*004a*/ 	.short	(.L_93 - .L_92)
	.align		4
.L_92:
        /*004c*/ 	.word	index@(.nv.constant0._Z11SinitKernelPfi)
        /*0050*/ 	.short	0x0380
        /*0052*/ 	.short	0x000c


	//----- nvinfo : EIATTR_SW_WAR
	.align		4
.L_93:
        /*0054*/ 	.byte	0x04, 0x36
        /*0056*/ 	.short	(.L_95 - .L_94)
.L_94:
        /*0058*/ 	.word	0x00000008
.L_95:


//--------------------- .nv.info._Z11DinitKernelPdi --------------------------
	.section	.nv.info._Z11DinitKernelPdi,"",@"SHT_CUDA_INFO"
	.sectionflags	@""
	.align	4


	//----- nvinfo : EIATTR_CUDA_API_VERSION
	.align		4
        /*0000*/ 	.byte	0x04, 0x37
        /*0002*/ 	.short	(.L_97 - .L_96)
.L_96:
        /*0004*/ 	.word	0x00000082


	//----- nvinfo : EIATTR_KPARAM_INFO
	.align		4
.L_97:
        /*0008*/ 	.byte	0x04, 0x17
        /*000a*/ 	.short	(.L_99 - .L_98)
.L_98:
        /*000c*/ 	.word	0x00000000
        /*0010*/ 	.short	0x0001
        /*0012*/ 	.short	0x0008
        /*0014*/ 	.byte	0x00, 0xf0, 0x11, 0x00


	//----- nvinfo : EIATTR_KPARAM_INFO
	.align		4
.L_99:
        /*0018*/ 	.byte	0x04, 0x17
        /*001a*/ 	.short	(.L_101 - .L_100)
.L_100:
        /*001c*/ 	.word	0x00000000
        /*0020*/ 	.short	0x0000
        /*0022*/ 	.short	0x0000
        /*0024*/ 	.byte	0x00, 0xf5, 0x21, 0x00


	//----- nvinfo : EIATTR_SPARSE_MMA_MASK
	.align		4
.L_101:
        /*0028*/ 	.byte	0x03, 0x50
        /*002a*/ 	.short	0x0000


	//----- nvinfo : EIATTR_MAXREG_COUNT
	.align		4
        /*002c*/ 	.byte	0x03, 0x1b
        /*002e*/ 	.short	0x00ff


	//----- nvinfo : EIATTR_MERCURY_ISA_VERSION
	.align		4
        /*0030*/ 	.byte	0x03, 0x5f
        /*0032*/ 	.short	0x0101


	//----- nvinfo : EIATTR_VRC_CTA_INIT_COUNT
	.align		4
        /*0034*/ 	.byte	0x02, 0x4a
	.zero		1
	.zero		1


	//----- nvinfo : EIATTR_EXIT_INSTR_OFFSETS
	.align		4
        /*0038*/ 	.byte	0x04, 0x1c
        /*003a*/ 	.short	(.L_103 - .L_102)


	//   ....[0]....
.L_102:
        /*003c*/ 	.word	0x00000070


	//   ....[1]....
        /*0040*/ 	.word	0x000000e0


	//----- nvinfo : EIATTR_CBANK_PARAM_SIZE
	.align		4
.L_103:
        /*0044*/ 	.byte	0x03, 0x19
        /*0046*/ 	.short	0x000c


	//----- nvinfo : EIATTR_PARAM_CBANK
	.align		4
        /*0048*/ 	.byte	0x04, 0x0a
        /*004a*/ 	.short	(.L_105 - .L_104)
	.align		4
.L_104:
        /*004c*/ 	.word	index@(.nv.constant0._Z11DinitKernelPdi)
        /*0050*/ 	.short	0x0380
        /*0052*/ 	.short	0x000c


	//----- nvinfo : EIATTR_SW_WAR
	.align		4
.L_105:
        /*0054*/ 	.byte	0x04, 0x36
        /*0056*/ 	.short	(.L_107 - .L_106)
.L_106:
        /*0058*/ 	.word	0x00000008
.L_107:


//--------------------- .nv.info._Z11ZinitKernelP7double2i --------------------------
	.section	.nv.info._Z11ZinitKernelP7double2i,"",@"SHT_CUDA_INFO"
	.sectionflags	@""
	.align	4


	//----- nvinfo : EIATTR_CUDA_API_VERSION
	.align		4
        /*0000*/ 	.byte	0x04, 0x37
        /*0002*/ 	.short	(.L_109 - .L_108)
.L_108:
        /*0004*/ 	.word	0x00000082


	//----- nvinfo : EIATTR_KPARAM_INFO
	.align		4
.L_109:
        /*0008*/ 	.byte	0x04, 0x17
        /*000a*/ 	.short	(.L_111 - .L_110)
.L_110:
        /*000c*/ 	.word	0x00000000
        /*0010*/ 	.short	0x0001
        /*0012*/ 	.short	0x0008
        /*0014*/ 	.byte	0x00, 0xf0, 0x11, 0x00


	//----- nvinfo : EIATTR_KPARAM_INFO
	.align		4
.L_111:
        /*0018*/ 	.byte	0x04, 0x17
        /*001a*/ 	.short	(.L_113 - .L_112)
.L_112:
        /*001c*/ 	.word	0x00000000
        /*0020*/ 	.short	0x0000
        /*0022*/ 	.short	0x0000
        /*0024*/ 	.byte	0x00, 0xf5, 0x21, 0x00


	//----- nvinfo : EIATTR_SPARSE_MMA_MASK
	.align		4
.L_113:
        /*0028*/ 	.byte	0x03, 0x50
        /*002a*/ 	.short	0x0000


	//----- nvinfo : EIATTR_MAXREG_COUNT
	.align		4
        /*002c*/ 	.byte	0x03, 0x1b
        /*002e*/ 	.short	0x00ff


	//----- nvinfo : EIATTR_MERCURY_ISA_VERSION
	.align		4
        /*0030*/ 	.byte	0x03, 0x5f
        /*0032*/ 	.short	0x0101


	//----- nvinfo : EIATTR_VRC_CTA_INIT_COUNT
	.align		4
        /*0034*/ 	.byte	0x02, 0x4a
	.zero		1
	.zero		1


	//----- nvinfo : EIATTR_EXIT_INSTR_OFFSETS
	.align		4
        /*0038*/ 	.byte	0x04, 0x1c
        /*003a*/ 	.short	(.L_115 - .L_114)


	//   ....[0]....
.L_114:
        /*003c*/ 	.word	0x00000080


	//   ....[1]....
        /*0040*/ 	.word	0x00000280


	//   ....[2]....
        /*0044*/ 	.word	0x000002c0


	//----- nvinfo : EIATTR_CBANK_PARAM_SIZE
	.align		4
.L_115:
        /*0048*/ 	.byte	0x03, 0x19
        /*004a*/ 	.short	0x000c


	//----- nvinfo : EIATTR_PARAM_CBANK
	.align		4
        /*004c*/ 	.byte	0x04, 0x0a
        /*004e*/ 	.short	(.L_117 - .L_116)
	.align		4
.L_116:
        /*0050*/ 	.word	index@(.nv.constant0._Z11ZinitKernelP7double2i)
        /*0054*/ 	.short	0x0380
        /*0056*/ 	.short	0x000c


	//----- nvinfo : EIATTR_SW_WAR
	.align		4
.L_117:
        /*0058*/ 	.byte	0x04, 0x36
        /*005a*/ 	.short	(.L_119 - .L_118)
.L_118:
        /*005c*/ 	.word	0x00000008
.L_119:


//--------------------- .nv.info._Z11CinitKernelP6float2i --------------------------
	.section	.nv.info._Z11CinitKernelP6float2i,"",@"SHT_CUDA_INFO"
	.sectionflags	@""
	.align	4


	//----- nvinfo : EIATTR_CUDA_API_VERSION
	.align		4
        /*0000*/ 	.byte	0x04, 0x37
        /*0002*/ 	.short	(.L_121 - .L_120)
.L_120:
        /*0004*/ 	.word	0x00000082


	//----- nvinfo : EIATTR_KPARAM_INFO
	.align		4
.L_121:
        /*0008*/ 	.byte	0x04, 0x17
        /*000a*/ 	.short	(.L_123 - .L_122)
.L_122:
        /*000c*/ 	.word	0x00000000
        /*0010*/ 	.short	0x0001
        /*0012*/ 	.short	0x0008
        /*0014*/ 	.byte	0x00, 0xf0, 0x11, 0x00


	//----- nvinfo : EIATTR_KPARAM_INFO
	.align		4
.L_123:
        /*0018*/ 	.byte	0x04, 0x17
        /*001a*/ 	.short	(.L_125 - .L_124)
.L_124:
        /*001c*/ 	.word	0x00000000
        /*0020*/ 	.short	0x0000
        /*0022*/ 	.short	0x0000
        /*0024*/ 	.byte	0x00, 0xf5, 0x21, 0x00


	//----- nvinfo : EIATTR_SPARSE_MMA_MASK
	.align		4
.L_125:
        /*0028*/ 	.byte	0x03, 0x50
        /*002a*/ 	.short	0x0000


	//----- nvinfo : EIATTR_MAXREG_COUNT
	.align		4
        /*002c*/ 	.byte	0x03, 0x1b
        /*002e*/ 	.short	0x00ff


	//----- nvinfo : EIATTR_MERCURY_ISA_VERSION
	.align		4
        /*0030*/ 	.byte	0x03, 0x5f
        /*0032*/ 	.short	0x0101


	//----- nvinfo : EIATTR_VRC_CTA_INIT_COUNT
	.align		4
        /*0034*/ 	.byte	0x02, 0x4a
	.zero		1
	.zero		1


	//----- nvinfo : EIATTR_EXIT_INSTR_OFFSETS
	.align		4
        /*0038*/ 	.byte	0x04, 0x1c
        /*003a*/ 	.short	(.L_127 - .L_126)


	//   ....[0]....
.L_126:
        /*003c*/ 	.word	0x00000080


	//   ....[1]....
        /*0040*/ 	.word	0x00000270


	//   ....[2]....
        /*0044*/ 	.word	0x000002b0


	//----- nvinfo : EIATTR_CBANK_PARAM_SIZE
	.align		4
.L_127:
        /*0048*/ 	.byte	0x03, 0x19
        /*004a*/ 	.short	0x000c


	//----- nvinfo : EIATTR_PARAM_CBANK
	.align		4
        /*004c*/ 	.byte	0x04, 0x0a
        /*004e*/ 	.short	(.L_129 - .L_128)
	.align		4
.L_128:
        /*0050*/ 	.word	index@(.nv.constant0._Z11CinitKernelP6float2i)
        /*0054*/ 	.short	0x0380
        /*0056*/ 	.short	0x000c


	//----- nvinfo : EIATTR_SW_WAR
	.align		4
.L_129:
        /*0058*/ 	.byte	0x04, 0x36
        /*005a*/ 	.short	(.L_131 - .L_130)
.L_130:
        /*005c*/ 	.word	0x00000008
.L_131:


//--------------------- .nv.info._Z10ZaddKernelP7double2S_PKS_S_S2_i --------------------------
	.section	.nv.info._Z10ZaddKernelP7double2S_PKS_S_S2_i,"",@"SHT_CUDA_INFO"
	.sectionflags	@""
	.align	4


	//----- nvinfo : EIATTR_CUDA_API_VERSION
	.align		4
        /*0000*/ 	.byte	0x04, 0x37
        /*0002*/ 	.short	(.L_133 - .L_132)
.L_132:
        /*0004*/ 	.word	0x00000082


	//----- nvinfo : EIATTR_KPARAM_INFO
	.align		4
.L_133:
        /*0008*/ 	.byte	0x04, 0x17
        /*000a*/ 	.short	(.L_135 - .L_134)
.L_134:
        /*000c*/ 	.word	0x00000000
        /*0010*/ 	.short	0x0005
        /*0012*/ 	.short	0x0048
        /*0014*/ 	.byte	0x00, 0xf0, 0x11, 0x00


	//----- nvinfo : EIATTR_KPARAM_INFO
	.align		4
.L_135:
        /*0018*/ 	.byte	0x04, 0x17
        /*001a*/ 	.short	(.L_137 - .L_136)
.L_136:
        /*001c*/ 	.word	0x00000000
        /*0020*/ 	.short	0x0004
        /*0022*/ 	.short	0x0040
        /*0024*/ 	.byte	0x00, 0xf5, 0x21, 0x00


	//----- nvinfo : EIATTR_KPARAM_INFO
	.align		4
.L_137:
        /*0028*/ 	.byte	0x04, 0x17
        /*002a*/ 	.short	(.L_139 - .L_138)
.L_138:
        /*002c*/ 	.word	0x00000000
        /*0030*/ 	.short	0x0003
        /*0032*/ 	.short	0x0030
        /*0034*/ 	.byte	0x00, 0xf0, 0x41, 0x00


	//----- nvinfo : EIATTR_KPARAM_INFO
	.align		4
.L_139:
        /*0038*/ 	.byte	0x04, 0x17
        /*003a*/ 	.short	(.L_141 - .L_140)
.L_140:
        /*003c*/ 	.word	0x00000000
        /*0040*/ 	.short	0x0002
        /*0042*/ 	.short	0x0020
        /*0044*/ 	.byte	0x00, 0xf5, 0x21, 0x00


	//----- nvinfo : EIATTR_KPARAM_INFO
	.align		4
.L_141:
        /*0048*/ 	.byte	0x04, 0x17
        /*004a*/ 	.short	(.L_143 - .L_142)
.L_142:
        /*004c*/ 	.word	0x00000000
        /*0050*/ 	.short	0x0001
        /*0052*/ 	.short	0x0010
        /*0054*/ 	.byte	0x00, 0xf0, 0x41, 0x00


	//----- nvinfo : EIATTR_KPARAM_INFO
	.align		4
.L_143:
        /*0058*/ 	.byte	0x04, 0x17
        /*005a*/ 	.short	(.L_145 - .L_144)
.L_144:
        /*005c*/ 	.word	0x00000000
        /*0060*/ 	.short	0x0000
        /*0062*/ 	.short	0x0000
        /*0064*/ 	.byte	0x00, 0xf5, 0x21, 0x00


	//----- nvinfo : EIATTR_SPARSE_MMA_MASK
	.align		4
.L_145:
        /*0068*/ 	.byte	0x03, 0x50
        /*006a*/ 	.short	0x0000


	//----- nvinfo : EIATTR_MAXREG_COUNT
	.align		4
        /*006c*/ 	.byte	0x03, 0x1b
        /*006e*/ 	.short	0x00ff


	//----- nvinfo : EIATTR_MERCURY_ISA_VERSION
	.align		4
        /*0070*/ 	.byte	0x03, 0x5f
        /*0072*/ 	.short	0x0101


	//----- nvinfo : EIATTR_VRC_CTA_INIT_COUNT
	.align		4
        /*0074*/ 	.byte	0x02, 0x4a
	.zero		1
	.zero		1


	//----- nvinfo : EIATTR_EXIT_INSTR_OFFSETS
	.align		4
        /*0078*/ 	.byte	0x04, 0x1c
        /*007a*/ 	.short	(.L_147 - .L_146)


	//   ....[0]....
.L_146:
        /*007c*/ 	.word	0x00000070


	//   ....[1]....
        /*0080*/ 	.word	0x00000210


	//----- nvinfo : EIATTR_CBANK_PARAM_SIZE
	.align		4
.L_147:
        /*0084*/ 	.byte	0x03, 0x19
        /*0086*/ 	.short	0x004c


	//----- nvinfo : EIATTR_PARAM_CBANK
	.align		4
        /*0088*/ 	.byte	0x04, 0x0a
        /*008a*/ 	.short	(.L_149 - .L_148)
	.align		4
.L_148:
        /*008c*/ 	.word	index@(.nv.constant0._Z10ZaddKernelP7double2S_PKS_S_S2_i)
        /*0090*/ 	.short	0x0380
        /*0092*/ 	.short	0x004c


	//----- nvinfo : EIATTR_SW_WAR
	.align		4
.L_149:
        /*0094*/ 	.byte	0x04, 0x36
        /*0096*/ 	.short	(.L_151 - .L_150)
.L_150:
        /*0098*/ 	.word	0x00000008
.L_151:


//--------------------- .nv.info._Z10CaddKernelP6float2S_PKS_S_S2_i --------------------------
	.section	.nv.info._Z10CaddKernelP6float2S_PKS_S_S2_i,"",@"SHT_CUDA_INFO"
	.sectionflags	@""
	.align	4


	//----- nvinfo : EIATTR_CUDA_API_VERSION
	.align		4
        /*0000*/ 	.byte	0x04, 0x37
        /*0002*/ 	.short	(.L_153 - .L_152)
.L_152:
        /*0004*/ 	.word	0x00000082


	//----- nvinfo : EIATTR_KPARAM_INFO
	.align		4
.L_153:
        /*0008*/ 	.byte	0x04, 0x17
        /*000a*/ 	.short	(.L_155 - .L_154)
.L_154:
        /*000c*/ 	.word	0x00000000
        /*0010*/ 	.short	0x0005
        /*0012*/ 	.short	0x0028
        /*0014*/ 	.byte	0x00, 0xf0, 0x11, 0x00


	//----- nvinfo : EIATTR_KPARAM_INFO
	.align		4
.L_155:
        /*0018*/ 	.byte	0x04, 0x17
        /*001a*/ 	.short	(.L_157 - .L_156)
.L_156:
        /*001c*/ 	.word	0x00000000
        /*0020*/ 	.short	0x0004
        /*0022*/ 	.short	0x0020
        /*0024*/ 	.byte	0x00, 0xf5, 0x21, 0x00


	//----- nvinfo : EIATTR_KPARAM_INFO
	.align		4
.L_157:
        /*0028*/ 	.byte	0x04, 0x17
        /*002a*/ 	.short	(.L_159 - .L_158)
.L_158:
        /*002c*/ 	.word	0x00000000
        /*0030*/ 	.short	0x0003
        /*0032*/ 	.short	0x0018
        /*0034*/ 	.byte	0x00, 0xf0, 0x21, 0x00


	//----- nvinfo : EIATTR_KPARAM_INFO
	.align		4
.L_159:
        /*0038*/ 	.byte	0x04, 0x17
        /*003a*/ 	.short	(.L_161 - .L_160)
.L_160:
        /*003c*/ 	.word	0x00000000
        /*0040*/ 	.short	0x0002
        /*0042*/ 	.short	0x0010
        /*0044*/ 	.byte	0x00, 0xf5, 0x21, 0x00


	//----- nvinfo : EIATTR_KPARAM_INFO
	.align		4
.L_161:
        /*0048*/ 	.byte	0x04, 0x17
        /*004a*/ 	.short	(.L_163 - .L_162)
.L_162:
        /*004c*/ 	.word	0x00000000
        /*0050*/ 	.short	0x0001
        /*0052*/ 	.short	0x0008
        /*0054*/ 	.byte	0x00, 0xf0, 0x21, 0x00


	//----- nvinfo : EIATTR_KPARAM_INFO
	.align		4
.L_163:
        /*0058*/ 	.byte	0x04, 0x17
        /*005a*/ 	.short	(.L_165 - .L_164)
.L_164:
        /*005c*/ 	.word	0x00000000
        /*0060*/ 	.short	0x0000
        /*0062*/ 	.short	0x0000
        /*0064*/ 	.byte	0x00, 0xf5, 0x21, 0x00


	//----- nvinfo : EIATTR_SPARSE_MMA_MASK
	.align		4
.L_165:
        /*0068*/ 	.byte	0x03, 0x50
        /*006a*/ 	.short	0x0000


	//----- nvinfo : EIATTR_MAXREG_COUNT
	.align		4
        /*006c*/ 	.byte	0x03, 0x1b
        /*006e*/ 	.short	0x00ff


	//----- nvinfo : EIATTR_MERCURY_ISA_VERSION
	.align		4
        /*0070*/ 	.byte	0x03, 0x5f
        /*0072*/ 	.short	0x0101


	//----- nvinfo : EIATTR_VRC_CTA_INIT_COUNT
	.align		4
        /*0074*/ 	.byte	0x02, 0x4a
	.zero		1
	.zero		1


	//----- nvinfo : EIATTR_EXIT_INSTR_OFFSETS
	.align		4
        /*0078*/ 	.byte	0x04, 0x1c
        /*007a*/ 	.short	(.L_167 - .L_166)


	//   ....[0]....
.L_166:
        /*007c*/ 	.word	0x00000070


	//   ....[1]....
        /*0080*/ 	.word	0x00000210


	//----- nvinfo : EIATTR_CBANK_PARAM_SIZE
	.align		4
.L_167:
        /*0084*/ 	.byte	0x03, 0x19
        /*0086*/ 	.short	0x002c


	//----- nvinfo : EIATTR_PARAM_CBANK
	.align		4
        /*0088*/ 	.byte	0x04, 0x0a
        /*008a*/ 	.short	(.L_169 - .L_168)
	.align		4
.L_168:
        /*008c*/ 	.word	index@(.nv.constant0._Z10CaddKernelP6float2S_PKS_S_S2_i)
        /*0090*/ 	.short	0x0380
        /*0092*/ 	.short	0x002c


	//----- nvinfo : EIATTR_SW_WAR
	.align		4
.L_169:
        /*0094*/ 	.byte	0x04, 0x36
        /*0096*/ 	.short	(.L_171 - .L_170)
.L_170:
        /*0098*/ 	.word	0x00000008
.L_171:


//--------------------- .nv.callgraph             --------------------------
	.section	.nv.callgraph,"",@"SHT_CUDA_CALLGRAPH"
	.align	4
	.sectionentsize	8
	.align		4
        /*0000*/ 	.word	0x00000000
	.align		4
        /*0004*/ 	.word	0xffffffff
	.align		4
        /*0008*/ 	.word	0x00000000
	.align		4
        /*000c*/ 	.word	0xfffffffe
	.align		4
        /*0010*/ 	.word	0x00000000
	.align		4
        /*0014*/ 	.word	0xfffffffd
	.align		4
        /*0018*/ 	.word	0x00000000
	.align		4
        /*001c*/ 	.word	0xfffffffc


//--------------------- .text._Z12ZtraceKernelP7double2iPdPbi --------------------------
	.section	.text._Z12ZtraceKernelP7double2iPdPbi,"ax",@progbits
	.align	128
        .global         _Z12ZtraceKernelP7double2iPdPbi
        .type           _Z12ZtraceKernelP7double2iPdPbi,@function
        .size           _Z12ZtraceKernelP7double2iPdPbi,(.L_x_10 - _Z12ZtraceKernelP7double2iPdPbi)
        .other          _Z12ZtraceKernelP7double2iPdPbi,@"STO_CUDA_ENTRY STV_DEFAULT"
_Z12ZtraceKernelP7double2iPdPbi:
.text._Z12ZtraceKernelP7double2iPdPbi:
[----:B------:R-:W-:Y:S01]  /*0000*/  LDC R1, c[0x0][0x37c] ;  /* 0x0000df00ff017b82 */ /* 0x000fe20000000800 */
[----:B------:R-:W0:Y:S01]  /*0010*/  S2R R0, SR_CTAID.X ;  /* 0x0000000000007919 */ /* 0x000e220000002500 */
[----:B------:R-:W1:Y:S06]  /*0020*/  LDCU UR7, c[0x0][0x3a0] ;  /* 0x00007400ff0777ac */ /* 0x000e6c0008000800 */
[----:B------:R-:W2:Y:S01]  /*0030*/  LDC R8, c[0x0][0x388] ;  /* 0x0000e200ff087b82 */ /* 0x000ea20000000800 */
[----:B------:R-:W0:Y:S01]  /*0040*/  S2R R3, SR_TID.X ;  /* 0x0000000000037919 */ /* 0x000e220000002100 */
[----:B------:R-:W0:Y:S01]  /*0050*/  LDCU UR6, c[0x0][0x360] ;  /* 0x00006c00ff0677ac */ /* 0x000e220008000800 */
[----:B------:R-:W3:Y:S01]  /*0060*/  LDCU.64 UR4, c[0x0][0x358] ;  /* 0x00006b00ff0477ac */ /* 0x000ee20008000a00 */
[----:B-1----:R-:W-:Y:S01]  /*0070*/  UISETP.NE.AND UP0, UPT, UR7, 0x1, UPT ;  /* 0x000000010700788c */ /* 0x002fe2000bf05270 */
[----:B0-----:R-:W-:-:S02]  /*0080*/  IMAD R0, R0, UR6, R3 ;  /* 0x0000000600007c24 */ /* 0x001fc4000f8e0203 */
[----:B--2---:R-:W-:-:S06]  /*0090*/  IMAD R3, R8, R8, RZ ;  /* 0x0000000808037224 */ /* 0x004fcc00078e02ff */
[----:B---3--:R-:W-:Y:S05]  /*00a0*/  BRA.U !UP0, `(.L_x_0) ;  /* 0x0000000108dc7547 */ /* 0x008fea000b800000 */
[----:B------:R-:W-:-:S13]  /*00b0*/  ISETP.NE.AND P0, PT, RZ, UR7, PT ;  /* 0x00000007ff007c0c */ /* 0x000fda000bf05270 */
[----:B------:R-:W-:Y:S05]  /*00c0*/  @P0 EXIT ;  /* 0x000000000000094d */ /* 0x000fea0003800000 */
[----:B------:R-:W-:-:S13]  /*00d0*/  ISETP.GE.AND P0, PT, R0, R3, PT ;  /* 0x000000030000720c */ /* 0x000fda0003f06270 */
[----:B------:R-:W-:Y:S05]  /*00e0*/  @P0 EXIT ;  /* 0x000000000000094d */ /* 0x000fea0003800000 */
[----:B------:R-:W-:Y:S01]  /*00f0*/  VIADD R10, R8, 0x1 ;  /* 0x00000001080a7836 */ /* 0x000fe20000000000 */
[----:B------:R-:W-:-:S04]  /*0100*/  IABS R4, R0 ;  /* 0x0000000000047213 */ /* 0x000fc80000000000 */
[-C--:B------:R-:W-:Y:S02]  /*0110*/  IABS R6, R10.reuse ;  /* 0x0000000a00067213 */ /* 0x080fe40000000000 */
[----:B------:R-:W-:Y:S02]  /*0120*/  IABS R9, R10 ;  /* 0x0000000a00097213 */ /* 0x000fe40000000000 */
[----:B------:R-:W0:Y:S01]  /*0130*/  I2F.RP R5, R6 ;  /* 0x0000000600057306 */ /* 0x000e220000209400 */
[----:B------:R-:W-:-:S07]  /*0140*/  ISETP.NE.AND P1, PT, R10, RZ, PT ;  /* 0x000000ff0a00720c */ /* 0x000fce0003f25270 */
[----:B0-----:R-:W0:Y:S02]  /*0150*/  MUFU.RCP R5, R5 ;  /* 0x0000000500057308 */ /* 0x001e240000001000 */
[----:B0-----:R-:W-:Y:S02]  /*0160*/  VIADD R2, R5, 0xffffffe ;  /* 0x0ffffffe05027836 */ /* 0x001fe40000000000 */
[----:B------:R-:W-:-:S04]  /*0170*/  IMAD.MOV R5, RZ, RZ, -R9 ;  /* 0x000000ffff057224 */ /* 0x000fc800078e0a09 */
[----:B------:R0:W1:Y:S02]  /*0180*/  F2I.FTZ.U32.TRUNC.NTZ R3, R2 ;  /* 0x0000000200037305 */ /* 0x000064000021f000 */
[----:B0-----:R-:W-:Y:S02]  /*0190*/  HFMA2 R2, -RZ, RZ, 0, 0 ;  /* 0x00000000ff027431 */ /* 0x001fe400000001ff */
[----:B-1----:R-:W-:-:S04]  /*01a0*/  IMAD.MOV R7, RZ, RZ, -R3 ;  /* 0x000000ffff077224 */ /* 0x002fc800078e0a03 */
[----:B------:R-:W-:-:S04]  /*01b0*/  IMAD R7, R7, R6, RZ ;  /* 0x0000000607077224 */ /* 0x000fc800078e02ff */
[----:B------:R-:W-:-:S06]  /*01c0*/  IMAD.HI.U32 R3, R3, R7, R2 ;  /* 0x0000000703037227 */ /* 0x000fcc00078e0002 */
[----:B------:R-:W-:-:S04]  /*01d0*/  IMAD.HI.U32 R3, R3, R4, RZ ;  /* 0x0000000403037227 */ /* 0x000fc800078e00ff */
[----:B------:R-:W-:-:S05]  /*01e0*/  IMAD R3, R3, R5, R4 ;  /* 0x0000000503037224 */ /* 0x000fca00078e0204 */
[----:B------:R-:W-:-:S13]  /*01f0*/  ISETP.GT.U32.AND P0, PT, R6, R3, PT ;  /* 0x000000030600720c */ /* 0x000fda0003f04070 */
[----:B------:R-:W-:Y:S01]  /*0200*/  @!P0 IMAD.IADD R3, R3, 0x1, -R6 ;  /* 0x0000000103038824 */ /* 0x000fe200078e0a06 */
[----:B------:R-:W-:-:S04]  /*0210*/  ISETP.GE.AND P0, PT, R0, RZ, PT ;  /* 0x000000ff0000720c */ /* 0x000fc80003f06270 */
[----:B------:R-:W-:-:S13]  /*0220*/  ISETP.GT.U32.AND P2, PT, R6, R3, PT ;  /* 0x000000030600720c */ /* 0x000fda0003f44070 */
[----:B------:R-:W-:-:S05]  /*0230*/  @!P2 IADD3 R3, PT, PT, R3, -R6, RZ ;  /* 0x800000060303a210 */ /* 0x000fca0007ffe0ff */
[----:B------:R-:W-:Y:S01]  /*0240*/  @!P0 IMAD.MOV R3, RZ, RZ, -R3 ;  /* 0x000000ffff038224 */ /* 0x000fe200078e0a03 */
[----:B------:R-:W-:-:S04]  /*0250*/  @!P1 LOP3.LUT R3, RZ, R10, RZ, 0x33, !PT ;  /* 0x0000000aff039212 */ /* 0x000fc800078e33ff */
[----:B------:R-:W-:-:S13]  /*0260*/  ISETP.NE.AND P1, PT, R3, RZ, PT ;  /* 0x000000ff0300720c */ /* 0x000fda0003f25270 */
[----:B------:R-:W-:Y:S05]  /*0270*/  @P1 EXIT ;  /* 0x000000000000194d */ /* 0x000fea0003800000 */
[----:B------:R-:W0:Y:S02]  /*0280*/  LDC.64 R2, c[0x0][0x380] ;  /* 0x0000e000ff027b82 */ /* 0x000e240000000a00 */
[----:B0-----:R-:W-:-:S06]  /*0290*/  IMAD.WIDE R2, R0, 0x10, R2 ;  /* 0x0000001000027825 */ /* 0x001fcc00078e0202 */
[----:B------:R-:W2:Y:S01]  /*02a0*/  LDG.E.64 R2, desc[UR4][R2.64] ;  /* 0x0000000402027981 */ /* 0x000ea2000c1e1b00 */
[----:B------:R-:W-:-:S04]  /*02b0*/  IABS R10, R8 ;  /* 0x00000008000a7213 */ /* 0x000fc80000000000 */
[----:B------:R-:W0:Y:S08]  /*02c0*/  I2F.RP R0, R10 ;  /* 0x0000000a00007306 */ /* 0x000e300000209400 */
[----:B0-----:R-:W0:Y:S02]  /*02d0*/  MUFU.RCP R0, R0 ;  /* 0x0000000000007308 */ /* 0x001e240000001000 */
[----:B0-----:R-:W-:-:S06]  /*02e0*/  VIADD R6, R0, 0xffffffe ;  /* 0x0ffffffe00067836 */ /* 0x001fcc0000000000 */
[----:B------:R0:W1:Y:S02]  /*02f0*/  F2I.FTZ.U32.TRUNC.NTZ R7, R6 ;  /* 0x0000000600077305 */ /* 0x000064000021f000 */
[----:B0-----:R-:W-:Y:S01]  /*0300*/  IMAD.MOV.U32 R6, RZ, RZ, RZ ;  /* 0x000000ffff067224 */ /* 0x001fe200078e00ff */
[----:B-1----:R-:W-:-:S05]  /*0310*/  IADD3 R5, PT, PT, RZ, -R7, RZ ;  /* 0x80000007ff057210 */ /* 0x002fca0007ffe0ff */
[----:B------:R-:W-:-:S04]  /*0320*/  IMAD R5, R5, R10, RZ ;  /* 0x0000000a05057224 */ /* 0x000fc800078e02ff */
[----:B------:R-:W-:-:S06]  /*0330*/  IMAD.HI.U32 R7, R7, R5, R6 ;  /* 0x0000000507077227 */ /* 0x000fcc00078e0006 */
[----:B------:R-:W-:-:S04]  /*0340*/  IMAD.HI.U32 R7, R7, R4, RZ ;  /* 0x0000000407077227 */ /* 0x000fc800078e00ff */
[----:B------:R-:W-:-:S04]  /*0350*/  IMAD.MOV R7, RZ, RZ, -R7 ;  /* 0x000000ffff077224 */ /* 0x000fc800078e0a07 */
[C---:B------:R-:W-:Y:S02]  /*0360*/  IMAD R7, R10.reuse, R7, R4 ;  /* 0x000000070a077224 */ /* 0x040fe400078e0204 */
[----:B------:R-:W0:Y:S03]  /*0370*/  LDC.64 R4, c[0x0][0x390] ;  /* 0x0000e400ff047b82 */ /* 0x000e260000000a00 */
[----:B------:R-:W-:-:S13]  /*0380*/  ISETP.GT.U32.AND P1, PT, R10, R7, PT ;  /* 0x000000070a00720c */ /* 0x000fda0003f24070 */
[----:B------:R-:W-:Y:S02]  /*0390*/  @!P1 IADD3 R7, PT, PT, R7, -R10, RZ ;  /* 0x8000000a07079210 */ /* 0x000fe40007ffe0ff */
[----:B------:R-:W-:Y:S02]  /*03a0*/  ISETP.NE.AND P1, PT, R8, RZ, PT ;  /* 0x000000ff0800720c */ /* 0x000fe40003f25270 */
[----:B------:R-:W-:-:S13]  /*03b0*/  ISETP.GT.U32.AND P2, PT, R10, R7, PT ;  /* 0x000000070a00720c */ /* 0x000fda0003f44070 */
[----:B------:R-:W-:-:S04]  /*03c0*/  @!P2 IMAD.IADD R7, R7, 0x1, -R10 ;  /* 0x000000010707a824 */ /* 0x000fc800078e0a0a */
[----:B------:R-:W-:Y:S01]  /*03d0*/  @!P0 IMAD.MOV R7, RZ, RZ, -R7 ;  /* 0x000000ffff078224 */ /* 0x000fe200078e0a07 */
[----:B------:R-:W-:-:S05]  /*03e0*/  @!P1 LOP3.LUT R7, RZ, R8, RZ, 0x33, !PT ;  /* 0x00000008ff079212 */ /* 0x000fca00078e33ff */
[----:B0-----:R-:W-:-:S05]  /*03f0*/  IMAD.WIDE R4, R7, 0x8, R4 ;  /* 0x0000000807047825 */ /* 0x001fca00078e0204 */
[----:B--2---:R-:W-:Y:S01]  /*0400*/  STG.E.64 desc[UR4][R4.64], R2 ;  /* 0x0000000204007986 */ /* 0x004fe2000c101b04 */
[----:B------:R-:W-:Y:S05]  /*0410*/  EXIT ;  /* 0x000000000000794d */ /* 0x000fea0003800000 */
.L_x_0:
[----:B------:R-:W-:-:S13]  /*0420*/  ISETP.GE.AND P0, PT, R0, R3, PT ;  /* 0x000000030000720c */ /* 0x000fda0003f06270 */
[----:B------:R-:W-:Y:S05]  /*0430*/  @P0 EXIT ;  /* 0x000000000000094d */ /* 0x000fea0003800000 */
[----:B------:R-:W-:Y:S02]  /*0440*/  IADD3 R10, PT, PT, R8, 0x1, RZ ;  /* 0x00000001080a7810 */ /* 0x000fe40007ffe0ff */
[----:B------:R-:W-:Y:S02]  /*0450*/  IABS R6, R0 ;  /* 0x0000000000067213 */ /* 0x000fe40000000000 */
[-C--:B------:R-:W-:Y:S02]  /*0460*/  IABS R4, R10.reuse ;  /* 0x0000000a00047213 */ /* 0x080fe40000000000 */
[----:B------:R-:W-:Y:S02]  /*0470*/  IABS R9, R10 ;  /* 0x0000000a00097213 */ /* 0x000fe40000000000 */
[----:B------:R-:W0:Y:S01]  /*0480*/  I2F.RP R5, R4 ;  /* 0x0000000400057306 */ /* 0x000e220000209400 */
[----:B------:R-:W-:-:S07]  /*0490*/  ISETP.NE.AND P2, PT, R10, RZ, PT ;  /* 0x000000ff0a00720c */ /* 0x000fce0003f45270 */
[----:B0-----:R-:W0:Y:S02]  /*04a0*/  MUFU.RCP R5, R5 ;  /* 0x0000000500057308 */ /* 0x001e240000001000 */
[----:B0-----:R-:W-:-:S06]  /*04b0*/  VIADD R2, R5, 0xffffffe ;  /* 0x0ffffffe05027836 */ /* 0x001fcc0000000000 */
[----:B------:R0:W1:Y:S02]  /*04c0*/  F2I.FTZ.U32.TRUNC.NTZ R3, R2 ;  /* 0x0000000200037305 */ /* 0x000064000021f000 */
[----:B0-----:R-:W-:Y:S01]  /*04d0*/  MOV R2, RZ ;  /* 0x000000ff00027202 */ /* 0x001fe20000000f00 */
[----:B-1----:R-:W-:-:S04]  /*04e0*/  IMAD.MOV R7, RZ, RZ, -R3 ;  /* 0x000000ffff077224 */ /* 0x002fc800078e0a03 */
[----:B------:R-:W-:-:S04]  /*04f0*/  IMAD R7, R7, R4, RZ ;  /* 0x0000000407077224 */ /* 0x000fc800078e02ff */
[----:B------:R-:W-:-:S04]  /*0500*/  IMAD.HI.U32 R7, R3, R7, R2 ;  /* 0x0000000703077227 */ /* 0x000fc800078e0002 */
[----:B------:R-:W-:Y:S02]  /*0510*/  IMAD.MOV R3, RZ, RZ, -R9 ;  /* 0x000000ffff037224 */ /* 0x000fe400078e0a09 */
        /* <DEDUP_REMOVED lines=11> */
[----:B------:R-:W-:Y:S01]  /*05d0*/  IABS R5, R8 ;  /* 0x0000000800057213 */ /* 0x000fe20000000000 */
[----:B------:R-:W0:Y:S01]  /*05e0*/  LDCU.64 UR6, c[0x0][0x398] ;  /* 0x00007300ff0677ac */ /* 0x000e220008000a00 */
[----:B------:R-:W-:Y:S02]  /*05f0*/  ISETP.NE.AND P2, PT, R8, RZ, PT ;  /* 0x000000ff0800720c */ /* 0x000fe40003f45270 */
[----:B------:R-:W1:Y:S08]  /*0600*/  I2F.RP R4, R5 ;  /* 0x0000000500047306 */ /* 0x000e700000209400 */
[----:B-1----:R-:W1:Y:S02]  /*0610*/  MUFU.RCP R4, R4 ;  /* 0x0000000400047308 */ /* 0x002e640000001000 */
[----:B-1----:R-:W-:-:S06]  /*0620*/  VIADD R2, R4, 0xffffffe ;  /* 0x0ffffffe04027836 */ /* 0x002fcc0000000000 */
[----:B------:R1:W2:Y:S02]  /*0630*/  F2I.FTZ.U32.TRUNC.NTZ R3, R2 ;  /* 0x0000000200037305 */ /* 0x0002a4000021f000 */
[----:B-1----:R-:W-:Y:S01]  /*0640*/  IMAD.MOV.U32 R2, RZ, RZ, RZ ;  /* 0x000000ffff027224 */ /* 0x002fe200078e00ff */
[----:B--2---:R-:W-:-:S05]  /*0650*/  IADD3 R10, PT, PT, RZ, -R3, RZ ;  /* 0x80000003ff0a7210 */ /* 0x004fca0007ffe0ff */
[----:B------:R-:W-:-:S04]  /*0660*/  IMAD R7, R10, R5, RZ ;  /* 0x000000050a077224 */ /* 0x000fc800078e02ff */
[----:B------:R-:W-:-:S06]  /*0670*/  IMAD.HI.U32 R7, R3, R7, R2 ;  /* 0x0000000703077227 */ /* 0x000fcc00078e0002 */
[----:B------:R-:W-:-:S04]  /*0680*/  IMAD.HI.U32 R7, R7, R6, RZ ;  /* 0x0000000607077227 */ /* 0x000fc800078e00ff */
[----:B------:R-:W-:-:S04]  /*0690*/  IMAD.MOV R7, RZ, RZ, -R7 ;  /* 0x000000ffff077224 */ /* 0x000fc800078e0a07 */
[----:B------:R-:W-:-:S05]  /*06a0*/  IMAD R7, R5, R7, R6 ;  /* 0x0000000705077224 */ /* 0x000fca00078e0206 */
[----:B------:R-:W-:-:S13]  /*06b0*/  ISETP.GT.U32.AND P1, PT, R5, R7, PT ;  /* 0x000000070500720c */ /* 0x000fda0003f24070 */
[----:B------:R-:W-:-:S04]  /*06c0*/  @!P1 IADD3 R7, PT, PT, R7, -R5, RZ ;  /* 0x8000000507079210 */ /* 0x000fc80007ffe0ff */
[----:B------:R-:W-:-:S13]  /*06d0*/  ISETP.GT.U32.AND P1, PT, R5, R7, PT ;  /* 0x000000070500720c */ /* 0x000fda0003f24070 */
[----:B------:R-:W-:-:S05]  /*06e0*/  @!P1 IMAD.IADD R7, R7, 0x1, -R5 ;  /* 0x0000000107079824 */ /* 0x000fca00078e0a05 */
[----:B------:R-:W-:Y:S02]  /*06f0*/  @!P0 IADD3 R7, PT, PT, -R7, RZ, RZ ;  /* 0x000000ff07078210 */ /* 0x000fe40007ffe1ff */
[----:B------:R-:W-:-:S04]  /*0700*/  @!P2 LOP3.LUT R7, RZ, R8, RZ, 0x33, !PT ;  /* 0x00000008ff07a212 */ /* 0x000fc800078e33ff */
[----:B0-----:R-:W-:-:S04]  /*0710*/  IADD3 R2, P0, PT, R7, UR6, RZ ;  /* 0x0000000607027c10 */ /* 0x001fc8000ff1e0ff */
[----:B------:R-:W-:-:S05]  /*0720*/  LEA.HI.X.SX32 R3, R7, UR7, 0x1, P0 ;  /* 0x0000000707037c11 */ /* 0x000fca00080f0eff */
[----:B------:R-:W2:Y:S02]  /*0730*/  LDG.E.U8 R2, desc[UR4][R2.64] ;  /* 0x0000000402027981 */ /* 0x000ea4000c1e1100 */
[----:B--2---:R-:W-:-:S13]  /*0740*/  ISETP.NE.AND P0, PT, R2, RZ, PT ;  /* 0x000000ff0200720c */ /* 0x004fda0003f05270 */
[----:B------:R-:W-:Y:S05]  /*0750*/  @!P0 EXIT ;  /* 0x000000000000894d */ /* 0x000fea0003800000 */
[----:B------:R-:W0:Y:S08]  /*0760*/  LDC.64 R2, c[0x0][0x380] ;  /* 0x0000e000ff027b82 */ /* 0x000e300000000a00 */
[----:B------:R-:W1:Y:S01]  /*0770*/  LDC.64 R4, c[0x0][0x390] ;  /* 0x0000e400ff047b82 */ /* 0x000e620000000a00 */
[----:B0-----:R-:W-:-:S06]  /*0780*/  IMAD.WIDE R2, R0, 0x10, R2 ;  /* 0x0000001000027825 */ /* 0x001fcc00078e0202 */
[----:B------:R-:W2:Y:S01]  /*0790*/  LDG.E.64 R2, desc[UR4][R2.64] ;  /* 0x0000000402027981 */ /* 0x000ea2000c1e1b00 */
[----:B-1----:R-:W-:-:S05]  /*07a0*/  IMAD.WIDE R4, R7, 0x8, R4 ;  /* 0x0000000807047825 */ /* 0x002fca00078e0204 */
[----:B--2---:R-:W-:Y:S01]  /*07b0*/  STG.E.64 desc[UR4][R4.64], R2 ;  /* 0x0000000204007986 */ /* 0x004fe2000c101b04 */
[----:B------:R-:W-:Y:S05]  /*07c0*/  EXIT ;  /* 0x000000000000794d */ /* 0x000fea0003800000 */
.L_x_1:
[----:B------:R-:W-:-:S00]  /*07d0*/  BRA `(.L_x_1) ;  /* 0xfffffffc00fc7947 */ /* 0x000fc0000383ffff */
[----:B------:R-:W-:-:S00]  /*07e0*/  NOP ;  /* 0x0000000000007918 */ /* 0x000fc00000000000 */
        /* <DEDUP_REMOVED lines=9> */
.L_x_10:


//--------------------- .text._Z12CtraceKernelP6float2iPfPbi --------------------------
	.section	.text._Z12CtraceKernelP6float2iPfPbi,"ax",@progbits
	.align	128
        .global         _Z12CtraceKernelP6float2iPfPbi
        .type           _Z12CtraceKernelP6float2iPfPbi,@function
        .size           _Z12CtraceKernelP6float2iPfPbi,(.L_x_11 - _Z12CtraceKernelP6float2iPfPbi)
        .other          _Z12CtraceKernelP6float2iPfPbi,@"STO_CUDA_ENTRY STV_DEFAULT"
_Z12CtraceKernelP6float2iPfPbi:
.text._Z12CtraceKernelP6float2iPfPbi:
        /* <DEDUP_REMOVED lines=42> */
[----:B------:R0:W2:Y:S01]  /*02a0*/  LDG.E R5, desc[UR4][R4.64] ;  /* 0x0000000404057981 */ /* 0x0000a2000c1e1900 */
[----:B------:R-:W-:-:S04]  /*02b0*/  IABS R9, R8 ;  /* 0x0000000800097213 */ /* 0x000fc80000000000 */
[----:B------:R-:W1:Y:S08]  /*02c0*/  I2F.RP R0, R9 ;  /* 0x0000000900007306 */ /* 0x000e700000209400 */
[----:B-1----:R-:W1:Y:S02]  /*02d0*/  MUFU.RCP R0, R0 ;  /* 0x0000000000007308 */ /* 0x002e640000001000 */
[----:B-1----:R-:W-:-:S06]  /*02e0*/  VIADD R6, R0, 0xffffffe ;  /* 0x0ffffffe00067836 */ /* 0x002fcc0000000000 */
[----:B------:R1:W3:Y:S02]  /*02f0*/  F2I.FTZ.U32.TRUNC.NTZ R7, R6 ;  /* 0x0000000600077305 */ /* 0x0002e4000021f000 */
[----:B-1----:R-:W-:Y:S01]  /*0300*/  IMAD.MOV.U32 R6, RZ, RZ, RZ ;  /* 0x000000ffff067224 */ /* 0x002fe200078e00ff */
[----:B---3--:R-:W-:-:S05]  /*0310*/  IADD3 R10, PT, PT, RZ, -R7, RZ ;  /* 0x80000007ff0a7210 */ /* 0x008fca0007ffe0ff */
[----:B------:R-:W-:-:S04]  /*0320*/  IMAD R3, R10, R9, RZ ;  /* 0x000000090a037224 */ /* 0x000fc800078e02ff */
[----:B------:R-:W-:-:S06]  /*0330*/  IMAD.HI.U32 R7, R7, R3, R6 ;  /* 0x0000000307077227 */ /* 0x000fcc00078e0006 */
[----:B------:R-:W-:-:S04]  /*0340*/  IMAD.HI.U32 R7, R7, R2, RZ ;  /* 0x0000000207077227 */ /* 0x000fc800078e00ff */
[----:B------:R-:W-:-:S04]  /*0350*/  IMAD.MOV R7, RZ, RZ, -R7 ;  /* 0x000000ffff077224 */ /* 0x000fc800078e0a07 */
[C---:B0-----:R-:W-:Y:S02]  /*0360*/  IMAD R4, R9.reuse, R7, R2 ;  /* 0x0000000709047224 */ /* 0x041fe400078e0202 */
        /* <DEDUP_REMOVED lines=9> */
[----:B--2---:R-:W-:Y:S01]  /*0400*/  STG.E desc[UR4][R2.64], R5 ;  /* 0x0000000502007986 */ /* 0x004fe2000c101904 */
[----:B------:R-:W-:Y:S05]  /*0410*/  EXIT ;  /* 0x000000000000794d */ /* 0x000fea0003800000 */
.L_x_2:
        /* <DEDUP_REMOVED lines=52> */
[----:B------:R-:W0:Y:S02]  /*0760*/  LDC.64 R2, c[0x0][0x380] ;  /* 0x0000e000ff027b82 */ /* 0x000e240000000a00 */
[----:B0-----:R-:W-:-:S06]  /*0770*/  IMAD.WIDE R4, R0, 0x8, R2 ;  /* 0x0000000800047825 */ /* 0x001fcc00078e0202 */
[----:B------:R-:W0:Y:S01]  /*0780*/  LDC.64 R2, c[0x0][0x390] ;  /* 0x0000e400ff027b82 */ /* 0x000e220000000a00 */
[----:B------:R-:W2:Y:S01]  /*0790*/  LDG.E R5, desc[UR4][R4.64] ;  /* 0x0000000404057981 */ /* 0x000ea2000c1e1900 */
[----:B0-----:R-:W-:-:S05]  /*07a0*/  IMAD.WIDE R2, R7, 0x4, R2 ;  /* 0x0000000407027825 */ /* 0x001fca00078e0202 */
[----:B--2---:R-:W-:Y:S01]  /*07b0*/  STG.E desc[UR4][R2.64], R5 ;  /* 0x0000000502007986 */ /* 0x004fe2000c101904 */
[----:B------:R-:W-:Y:S05]  /*07c0*/  EXIT ;  /* 0x000000000000794d */ /* 0x000fea0003800000 */
.L_x_3:
        /* <DEDUP_REMOVED lines=11> */
.L_x_11:


//--------------------- .text._Z11SinitKernelPfi  --------------------------
	.section	.text._Z11SinitKernelPfi,"ax",@progbits
	.align	128
        .global         _Z11SinitKernelPfi
        .type           _Z11SinitKernelPfi,@function
        .size           _Z11SinitKernelPfi,(.L_x_12 - _Z11SinitKernelPfi)
        .other          _Z11SinitKernelPfi,@"STO_CUDA_ENTRY STV_DEFAULT"
_Z11SinitKernelPfi:
.text._Z11SinitKernelPfi:
[----:B------:R-:W-:Y:S01]  /*0000*/  LDC R1, c[0x0][0x37c] ;  /* 0x0000df00ff017b82 */ /* 0x000fe20000000800 */
[----:B------:R-:W0:Y:S01]  /*0010*/  S2R R5, SR_CTAID.X ;  /* 0x0000000000057919 */ /* 0x000e220000002500 */
[----:B------:R-:W0:Y:S01]  /*0020*/  LDCU UR4, c[0x0][0x360] ;  /* 0x00006c00ff0477ac */ /* 0x000e220008000800 */
[----:B------:R-:W0:Y:S01]  /*0030*/  S2R R0, SR_TID.X ;  /* 0x0000000000007919 */ /* 0x000e220000002100 */
[----:B------:R-:W1:Y:S01]  /*0040*/  LDCU UR5, c[0x0][0x388] ;  /* 0x00007100ff0577ac */ /* 0x000e620008000800 */
[----:B0-----:R-:W-:-:S05]  /*0050*/  IMAD R5, R5, UR4, R0 ;  /* 0x0000000405057c24 */ /* 0x001fca000f8e0200 */
[----:B-1----:R-:W-:-:S13]  /*0060*/  ISETP.GE.AND P0, PT, R5, UR5, PT ;  /* 0x0000000505007c0c */ /* 0x002fda000bf06270 */
[----:B------:R-:W-:Y:S05]  /*0070*/  @P0 EXIT ;  /* 0x000000000000094d */ /* 0x000fea0003800000 */
[----:B------:R-:W0:Y:S01]  /*0080*/  LDC.64 R2, c[0x0][0x380] ;  /* 0x0000e000ff027b82 */ /* 0x000e220000000a00 */
[----:B------:R-:W1:Y:S01]  /*0090*/  LDCU.64 UR4, c[0x0][0x358] ;  /* 0x00006b00ff0477ac */ /* 0x000e620008000a00 */
[----:B------:R-:W-:Y:S02]  /*00a0*/  HFMA2 R7, -RZ, RZ, 1.875, 0 ;  /* 0x3f800000ff077431 */ /* 0x000fe400000001ff */
[----:B0-----:R-:W-:-:S05]  /*00b0*/  IMAD.WIDE R2, R5, 0x4, R2 ;  /* 0x0000000405027825 */ /* 0x001fca00078e0202 */
[----:B-1----:R-:W-:Y:S01]  /*00c0*/  STG.E desc[UR4][R2.64], R7 ;  /* 0x0000000702007986 */ /* 0x002fe2000c101904 */
[----:B------:R-:W-:Y:S05]  /*00d0*/  EXIT ;  /* 0x000000000000794d */ /* 0x000fea0003800000 */
.L_x_4:
        /* <DEDUP_REMOVED lines=10> */
.L_x_12:


//--------------------- .text._Z11DinitKernelPdi  --------------------------
	.section	.text._Z11DinitKernelPdi,"ax",@progbits
	.align	128
        .global         _Z11DinitKernelPdi
        .type           _Z11DinitKernelPdi,@function
        .size           _Z11DinitKernelPdi,(.L_x_13 - _Z11DinitKernelPdi)
        .other          _Z11DinitKernelPdi,@"STO_CUDA_ENTRY STV_DEFAULT"
_Z11DinitKernelPdi:
.text._Z11DinitKernelPdi:
        /* <DEDUP_REMOVED lines=10> */
[----:B------:R-:W-:Y:S01]  /*00a0*/  HFMA2 R4, -RZ, RZ, 0, 0 ;  /* 0x00000000ff047431 */ /* 0x000fe200000001ff */
[----:B------:R-:W-:Y:S01]  /*00b0*/  MOV R5, 0x3ff00000 ;  /* 0x3ff0000000057802 */ /* 0x000fe20000000f00 */
[----:B0-----:R-:W-:-:S05]  /*00c0*/  IMAD.WIDE R2, R7, 0x8, R2 ;  /* 0x0000000807027825 */ /* 0x001fca00078e0202 */
[----:B-1----:R-:W-:Y:S01]  /*00d0*/  STG.E.64 desc[UR4][R2.64], R4 ;  /* 0x0000000402007986 */ /* 0x002fe2000c101b04 */
[----:B------:R-:W-:Y:S05]  /*00e0*/  EXIT ;  /* 0x000000000000794d */ /* 0x000fea0003800000 */
.L_x_5:
        /* <DEDUP_REMOVED lines=9> */
.L_x_13:


//--------------------- .text._Z11ZinitKernelP7double2i --------------------------
	.section	.text._Z11ZinitKernelP7double2i,"ax",@progbits
	.align	128
        .global         _Z11ZinitKernelP7double2i
        .type           _Z11ZinitKernelP7double2i,@function
        .size           _Z11ZinitKernelP7double2i,(.L_x_14 - _Z11ZinitKernelP7double2i)
        .other          _Z11ZinitKernelP7double2i,@"STO_CUDA_ENTRY STV_DEFAULT"
_Z11ZinitKernelP7double2i:
.text._Z11ZinitKernelP7double2i:
[----:B------:R-:W-:Y:S01]  /*0000*/  LDC R1, c[0x0][0x37c] ;  /* 0x0000df00ff017b82 */ /* 0x000fe20000000800 */
[----:B------:R-:W0:Y:S07]  /*0010*/  S2R R0, SR_CTAID.X ;  /* 0x0000000000007919 */ /* 0x000e2e0000002500 */
[----:B------:R-:W1:Y:S01]  /*0020*/  LDC R4, c[0x0][0x388] ;  /* 0x0000e200ff047b82 */ /* 0x000e620000000800 */
[----:B------:R-:W0:Y:S01]  /*0030*/  LDCU UR4, c[0x0][0x360] ;  /* 0x00006c00ff0477ac */ /* 0x000e220008000800 */
[----:B------:R-:W0:Y:S02]  /*0040*/  S2R R3, SR_TID.X ;  /* 0x0000000000037919 */ /* 0x000e240000002100 */
[----:B0-----:R-:W-:-:S02]  /*0050*/  IMAD R0, R0, UR4, R3 ;  /* 0x0000000400007c24 */ /* 0x001fc4000f8e0203 */
[----:B-1----:R-:W-:-:S05]  /*0060*/  IMAD R3, R4, R4, RZ ;  /* 0x0000000404037224 */ /* 0x002fca00078e02ff */
[----:B------:R-:W-:-:S13]  /*0070*/  ISETP.GE.AND P0, PT, R0, R3, PT ;  /* 0x000000030000720c */ /* 0x000fda0003f06270 */
[----:B------:R-:W-:Y:S05]  /*0080*/  @P0 EXIT ;  /* 0x000000000000094d */ /* 0x000fea0003800000 */
[----:B------:R-:W-:Y:S01]  /*0090*/  VIADD R4, R4, 0x1 ;  /* 0x0000000104047836 */ /* 0x000fe20000000000 */
[----:B------:R-:W-:Y:S01]  /*00a0*/  IABS R8, R0 ;  /* 0x0000000000087213 */ /* 0x000fe20000000000 */
[----:B------:R-:W0:Y:S01]  /*00b0*/  LDCU.64 UR4, c[0x0][0x358] ;  /* 0x00006b00ff0477ac */ /* 0x000e220008000a00 */
[----:B------:R-:W-:Y:S02]  /*00c0*/  ISETP.GE.AND P2, PT, R0, RZ, PT ;  /* 0x000000ff0000720c */ /* 0x000fe40003f46270 */
[-C--:B------:R-:W-:Y:S02]  /*00d0*/  IABS R6, R4.reuse ;  /* 0x0000000400067213 */ /* 0x080fe40000000000 */
[----:B------:R-:W-:Y:S02]  /*00e0*/  IABS R9, R4 ;  /* 0x0000000400097213 */ /* 0x000fe40000000000 */
[----:B------:R-:W1:Y:S08]  /*00f0*/  I2F.RP R5, R6 ;  /* 0x0000000600057306 */ /* 0x000e700000209400 */
[----:B-1----:R-:W1:Y:S02]  /*0100*/  MUFU.RCP R5, R5 ;  /* 0x0000000500057308 */ /* 0x002e640000001000 */
[----:B-1----:R-:W-:Y:S01]  /*0110*/  VIADD R2, R5, 0xffffffe ;  /* 0x0ffffffe05027836 */ /* 0x002fe20000000000 */
[----:B------:R-:W-:-:S05]  /*0120*/  IADD3 R5, PT, PT, RZ, -R9, RZ ;  /* 0x80000009ff057210 */ /* 0x000fca0007ffe0ff */
[----:B------:R1:W2:Y:S02]  /*0130*/  F2I.FTZ.U32.TRUNC.NTZ R3, R2 ;  /* 0x0000000200037305 */ /* 0x0002a4000021f000 */
[----:B-1----:R-:W-:Y:S01]  /*0140*/  IMAD.MOV.U32 R2, RZ, RZ, RZ ;  /* 0x000000ffff027224 */ /* 0x002fe200078e00ff */
[----:B--2---:R-:W-:-:S05]  /*0150*/  IADD3 R7, PT, PT, RZ, -R3, RZ ;  /* 0x80000003ff077210 */ /* 0x004fca0007ffe0ff */
[----:B------:R-:W-:-:S04]  /*0160*/  IMAD R7, R7, R6, RZ ;  /* 0x0000000607077224 */ /* 0x000fc800078e02ff */
[----:B------:R-:W-:-:S06]  /*0170*/  IMAD.HI.U32 R3, R3, R7, R2 ;  /* 0x0000000703037227 */ /* 0x000fcc00078e0002 */
[----:B------:R-:W-:-:S04]  /*0180*/  IMAD.HI.U32 R3, R3, R8, RZ ;  /* 0x0000000803037227 */ /* 0x000fc800078e00ff */
[----:B------:R-:W-:-:S05]  /*0190*/  IMAD R3, R3, R5, R8 ;  /* 0x0000000503037224 */ /* 0x000fca00078e0208 */
[----:B------:R-:W-:-:S13]  /*01a0*/  ISETP.GT.U32.AND P0, PT, R6, R3, PT ;  /* 0x000000030600720c */ /* 0x000fda0003f04070 */
[----:B------:R-:W-:Y:S01]  /*01b0*/  @!P0 IMAD.IADD R3, R3, 0x1, -R6 ;  /* 0x0000000103038824 */ /* 0x000fe200078e0a06 */
[----:B------:R-:W-:-:S04]  /*01c0*/  ISETP.NE.AND P0, PT, R4, RZ, PT ;  /* 0x000000ff0400720c */ /* 0x000fc80003f05270 */
[----:B------:R-:W-:-:S13]  /*01d0*/  ISETP.GT.U32.AND P1, PT, R6, R3, PT ;  /* 0x000000030600720c */ /* 0x000fda0003f24070 */
[----:B------:R-:W-:Y:S02]  /*01e0*/  @!P1 IADD3 R3, PT, PT, R3, -R6, RZ ;  /* 0x8000000603039210 */ /* 0x000fe40007ffe0ff */
[----:B------:R-:W-:-:S03]  /*01f0*/  CS2R R6, SRZ ;  /* 0x0000000000067805 */ /* 0x000fc6000001ff00 */
[----:B------:R-:W-:Y:S01]  /*0200*/  @!P2 IMAD.MOV R3, RZ, RZ, -R3 ;  /* 0x000000ffff03a224 */ /* 0x000fe200078e0a03 */
[----:B------:R-:W-:-:S04]  /*0210*/  @!P0 LOP3.LUT R3, RZ, R4, RZ, 0x33, !PT ;  /* 0x00000004ff038212 */ /* 0x000fc800078e33ff */
[----:B------:R-:W-:-:S13]  /*0220*/  ISETP.NE.AND P0, PT, R3, RZ, PT ;  /* 0x000000ff0300720c */ /* 0x000fda0003f05270 */
[----:B------:R-:W1:Y:S01]  /*0230*/  @!P0 LDC.64 R2, c[0x0][0x380] ;  /* 0x0000e000ff028b82 */ /* 0x000e620000000a00 */
[----:B------:R-:W-:Y:S01]  /*0240*/  @!P0 MOV R4, 0x0 ;  /* 0x0000000000048802 */ /* 0x000fe20000000f00 */
[----:B------:R-:W-:Y:S02]  /*0250*/  @!P0 IMAD.MOV.U32 R5, RZ, RZ, 0x3ff00000 ;  /* 0x3ff00000ff058424 */ /* 0x000fe400078e00ff */
[----:B-1----:R-:W-:-:S05]  /*0260*/  @!P0 IMAD.WIDE R2, R0, 0x10, R2 ;  /* 0x0000001000028825 */ /* 0x002fca00078e0202 */
[----:B0-----:R0:W-:Y:S01]  /*0270*/  @!P0 STG.E.128 desc[UR4][R2.64], R4 ;  /* 0x0000000402008986 */ /* 0x0011e2000c101d04 */
[----:B------:R-:W-:Y:S05]  /*0280*/  @!P0 EXIT ;  /* 0x000000000000894d */ /* 0x000fea0003800000 */
[----:B0-----:R-:W0:Y:S02]  /*0290*/  LDC.64 R2, c[0x0][0x380] ;  /* 0x0000e000ff027b82 */ /* 0x001e240000000a00 */
[----:B0-----:R-:W-:-:S05]  /*02a0*/  IMAD.WIDE R2, R0, 0x10, R2 ;  /* 0x0000001000027825 */ /* 0x001fca00078e0202 */
[----:B------:R-:W-:Y:S01]  /*02b0*/  STG.E.128 desc[UR4][R2.64], RZ ;  /* 0x000000ff02007986 */ /* 0x000fe2000c101d04 */
[----:B------:R-:W-:Y:S05]  /*02c0*/  EXIT ;  /* 0x000000000000794d */ /* 0x000fea0003800000 */
.L_x_6:
        /* <DEDUP_REMOVED lines=11> */
.L_x_14:


//--------------------- .text._Z11CinitKernelP6float2i --------------------------
	.section	.text._Z11CinitKernelP6float2i,"ax",@progbits
	.align	128
        .global         _Z11CinitKernelP6float2i
        .type           _Z11CinitKernelP6float2i,@function
        .size           _Z11CinitKernelP6float2i,(.L_x_15 - _Z11CinitKernelP6float2i)
        .other          _Z11CinitKernelP6float2i,@"STO_CUDA_ENTRY STV_DEFAULT"
_Z11CinitKernelP6float2i:
.text._Z11CinitKernelP6float2i:
        /* <DEDUP_REMOVED lines=25> */
[----:B------:R-:W-:Y:S02]  /*0190*/  IMAD R3, R3, R5, R8 ;  /* 0x0000000503037224 */ /* 0x000fe400078e0208 */
[----:B------:R-:W-:-:S03]  /*01a0*/  HFMA2 R5, -RZ, RZ, 0, 0 ;  /* 0x00000000ff057431 */ /* 0x000fc600000001ff */
[----:B------:R-:W-:-:S13]  /*01b0*/  ISETP.GT.U32.AND P0, PT, R6, R3, PT ;  /* 0x000000030600720c */ /* 0x000fda0003f04070 */
[----:B------:R-:W-:Y:S01]  /*01c0*/  @!P0 IMAD.IADD R3, R3, 0x1, -R6 ;  /* 0x0000000103038824 */ /* 0x000fe200078e0a06 */
[----:B------:R-:W-:-:S04]  /*01d0*/  ISETP.NE.AND P0, PT, R4, RZ, PT ;  /* 0x000000ff0400720c */ /* 0x000fc80003f05270 */
[----:B------:R-:W-:-:S13]  /*01e0*/  ISETP.GT.U32.AND P1, PT, R6, R3, PT ;  /* 0x000000030600720c */ /* 0x000fda0003f24070 */
[----:B------:R-:W-:-:S05]  /*01f0*/  @!P1 IADD3 R3, PT, PT, R3, -R6, RZ ;  /* 0x8000000603039210 */ /* 0x000fca0007ffe0ff */
[----:B------:R-:W-:Y:S01]  /*0200*/  @!P2 IMAD.MOV R3, RZ, RZ, -R3 ;  /* 0x000000ffff03a224 */ /* 0x000fe200078e0a03 */
[----:B------:R-:W-:-:S04]  /*0210*/  @!P0 LOP3.LUT R3, RZ, R4, RZ, 0x33, !PT ;  /* 0x00000004ff038212 */ /* 0x000fc800078e33ff */
[----:B------:R-:W-:-:S13]  /*0220*/  ISETP.NE.AND P0, PT, R3, RZ, PT ;  /* 0x000000ff0300720c */ /* 0x000fda0003f05270 */
[----:B------:R-:W1:Y:S01]  /*0230*/  @!P0 LDC.64 R2, c[0x0][0x380] ;  /* 0x0000e000ff028b82 */ /* 0x000e620000000a00 */
[----:B------:R-:W-:Y:S02]  /*0240*/  @!P0 IMAD.MOV.U32 R4, RZ, RZ, 0x3f800000 ;  /* 0x3f800000ff048424 */ /* 0x000fe400078e00ff */
[----:B-1----:R-:W-:-:S05]  /*0250*/  @!P0 IMAD.WIDE R2, R0, 0x8, R2 ;  /* 0x0000000800028825 */ /* 0x002fca00078e0202 */
[----:B0-----:R0:W-:Y:S01]  /*0260*/  @!P0 STG.E.64 desc[UR4][R2.64], R4 ;  /* 0x0000000402008986 */ /* 0x0011e2000c101b04 */
[----:B------:R-:W-:Y:S05]  /*0270*/  @!P0 EXIT ;  /* 0x000000000000894d */ /* 0x000fea0003800000 */
[----:B0-----:R-:W0:Y:S02]  /*0280*/  LDC.64 R2, c[0x0][0x380] ;  /* 0x0000e000ff027b82 */ /* 0x001e240000000a00 */
[----:B0-----:R-:W-:-:S05]  /*0290*/  IMAD.WIDE R2, R0, 0x8, R2 ;  /* 0x0000000800027825 */ /* 0x001fca00078e0202 */
[----:B------:R-:W-:Y:S01]  /*02a0*/  STG.E.64 desc[UR4][R2.64], RZ ;  /* 0x000000ff02007986 */ /* 0x000fe2000c101b04 */
[----:B------:R-:W-:Y:S05]  /*02b0*/  EXIT ;  /* 0x000000000000794d */ /* 0x000fea0003800000 */
.L_x_7:
        /* <DEDUP_REMOVED lines=12> */
.L_x_15:


//--------------------- .text._Z10ZaddKernelP7double2S_PKS_S_S2_i --------------------------
	.section	.text._Z10ZaddKernelP7double2S_PKS_S_S2_i,"ax",@progbits
	.align	128
        .global         _Z10ZaddKernelP7double2S_PKS_S_S2_i
        .type           _Z10ZaddKernelP7double2S_PKS_S_S2_i,@function
        .size           _Z10ZaddKernelP7double2S_PKS_S_S2_i,(.L_x_16 - _Z10ZaddKernelP7double2S_PKS_S_S2_i)
        .other          _Z10ZaddKernelP7double2S_PKS_S_S2_i,@"STO_CUDA_ENTRY STV_DEFAULT"
_Z10ZaddKernelP7double2S_PKS_S_S2_i:
.text._Z10ZaddKernelP7double2S_PKS_S_S2_i:
[----:B------:R-:W-:Y:S01]  /*0000*/  LDC R1, c[0x0][0x37c] ;  /* 0x0000df00ff017b82 */ /* 0x000fe20000000800 */
[----:B------:R-:W0:Y:S07]  /*0010*/  S2R R0, SR_TID.X ;  /* 0x0000000000007919 */ /* 0x000e2e0000002100 */
[----:B------:R-:W0:Y:S01]  /*0020*/  S2UR UR4, SR_CTAID.X ;  /* 0x00000000000479c3 */ /* 0x000e220000002500 */
[----:B------:R-:W1:Y:S07]  /*0030*/  LDCU UR5, c[0x0][0x3c8] ;  /* 0x00007900ff0577ac */ /* 0x000e6e0008000800 */
[----:B------:R-:W0:Y:S02]  /*0040*/  LDC R21, c[0x0][0x360] ;  /* 0x0000d800ff157b82 */ /* 0x000e240000000800 */
[----:B0-----:R-:W-:-:S05]  /*0050*/  IMAD R21, R21, UR4, R0 ;  /* 0x0000000415157c24 */ /* 0x001fca000f8e0200 */
[----:B-1----:R-:W-:-:S13]  /*0060*/  ISETP.GE.AND P0, PT, R21, UR5, PT ;  /* 0x0000000515007c0c */ /* 0x002fda000bf06270 */
[----:B------:R-:W-:Y:S05]  /*0070*/  @P0 EXIT ;  /* 0x000000000000094d */ /* 0x000fea0003800000 */
[----:B------:R-:W0:Y:S01]  /*0080*/  LDC.64 R2, c[0x0][0x3a0] ;  /* 0x0000e800ff027b82 */ /* 0x000e220000000a00 */
[----:B------:R-:W1:Y:S01]  /*0090*/  LDCU.64 UR4, c[0x0][0x358] ;  /* 0x00006b00ff0477ac */ /* 0x000e620008000a00 */
[----:B------:R-:W2:Y:S06]  /*00a0*/  LDCU.128 UR8, c[0x0][0x390] ;  /* 0x00007200ff0877ac */ /* 0x000eac0008000c00 */
[----:B------:R-:W3:Y:S01]  /*00b0*/  LDC.64 R12, c[0x0][0x3c0] ;  /* 0x0000f000ff0c7b82 */ /* 0x000ee20000000a00 */
[----:B------:R-:W4:Y:S07]  /*00c0*/  LDCU.128 UR12, c[0x0][0x3b0] ;  /* 0x00007600ff0c77ac */ /* 0x000f2e0008000c00 */
[----:B------:R-:W5:Y:S01]  /*00d0*/  LDC.64 R18, c[0x0][0x380] ;  /* 0x0000e000ff127b82 */ /* 0x000f620000000a00 */
[----:B0-----:R-:W-:-:S05]  /*00e0*/  IMAD.WIDE R2, R21, 0x10, R2 ;  /* 0x0000001015027825 */ /* 0x001fca00078e0202 */
[----:B-1----:R-:W2:Y:S01]  /*00f0*/  LDG.E.128 R8, desc[UR4][R2.64] ;  /* 0x0000000402087981 */ /* 0x002ea2000c1e1d00 */
[----:B---3--:R-:W-:-:S05]  /*0100*/  IMAD.WIDE R12, R21, 0x10, R12 ;  /* 0x00000010150c7825 */ /* 0x008fca00078e020c */
[----:B------:R-:W4:Y:S01]  /*0110*/  LDG.E.128 R4, desc[UR4][R12.64] ;  /* 0x000000040c047981 */ /* 0x000f22000c1e1d00 */
[----:B--2---:R-:W-:Y:S02]  /*0120*/  DMUL R14, R10, UR10 ;  /* 0x0000000a0a0e7c28 */ /* 0x004fe40008000000 */
[----:B----4-:R-:W-:-:S06]  /*0130*/  DMUL R16, R6, UR14 ;  /* 0x0000000e06107c28 */ /* 0x010fcc0008000000 */
[----:B------:R-:W-:Y:S02]  /*0140*/  DFMA R8, R8, UR8, -R14 ;  /* 0x0000000808087c2b */ /* 0x000fe4000800080e */
[----:B------:R-:W-:-:S08]  /*0150*/  DFMA R4, R4, UR12, -R16 ;  /* 0x0000000c04047c2b */ /* 0x000fd00008000810 */
[----:B------:R-:W-:Y:S01]  /*0160*/  DADD R4, R8, R4 ;  /* 0x0000000008047229 */ /* 0x000fe20000000004 */
[----:B-----5:R-:W-:-:S06]  /*0170*/  IMAD.WIDE R8, R21, 0x10, R18 ;  /* 0x0000001015087825 */ /* 0x020fcc00078e0212 */
[----:B------:R-:W-:Y:S04]  /*0180*/  STG.E.64 desc[UR4][R8.64], R4 ;  /* 0x0000000408007986 */ /* 0x000fe8000c101b04 */
[----:B------:R-:W2:Y:S04]  /*0190*/  LDG.E.64 R2, desc[UR4][R2.64] ;  /* 0x0000000402027981 */ /* 0x000ea8000c1e1b00 */
[----:B------:R-:W3:Y:S01]  /*01a0*/  LDG.E.64 R12, desc[UR4][R12.64] ;  /* 0x000000040c0c7981 */ /* 0x000ee2000c1e1b00 */
[----:B--2---:R-:W-:Y:S02]  /*01b0*/  DMUL R14, R2, UR10 ;  /* 0x0000000a020e7c28 */ /* 0x004fe40008000000 */
[----:B---3--:R-:W-:-:S06]  /*01c0*/  DMUL R16, R12, UR14 ;  /* 0x0000000e0c107c28 */ /* 0x008fcc0008000000 */
[----:B------:R-:W-:Y:S02]  /*01d0*/  DFMA R14, R10, UR8, R14 ;  /* 0x000000080a0e7c2b */ /* 0x000fe4000800000e */
[----:B------:R-:W-:-:S08]  /*01e0*/  DFMA R16, R6, UR12, R16 ;  /* 0x0000000c06107c2b */ /* 0x000fd00008000010 */
[----:B------:R-:W-:-:S07]  /*01f0*/  DADD R14, R14, R16 ;  /* 0x000000000e0e7229 */ /* 0x000fce0000000010 */
[----:B------:R-:W-:Y:S01]  /*0200*/  STG.E.64 desc[UR4][R8.64+0x8], R14 ;  /* 0x0000080e08007986 */ /* 0x000fe2000c101b04 */
[----:B------:R-:W-:Y:S05]  /*0210*/  EXIT ;  /* 0x000000000000794d */ /* 0x000fea0003800000 */
.L_x_8:
        /* <DEDUP_REMOVED lines=14> */
.L_x_16:


//--------------------- .text._Z10CaddKernelP6float2S_PKS_S_S2_i --------------------------
	.section	.text._Z10CaddKernelP6float2S_PKS_S_S2_i,"ax",@progbits
	.align	128
        .global         _Z10CaddKernelP6float2S_PKS_S_S2_i
        .type           _Z10CaddKernelP6float2S_PKS_S_S2_i,@function
        .size           _Z10CaddKernelP6float2S_PKS_S_S2_i,(.L_x_17 - _Z10CaddKernelP6float2S_PKS_S_S2_i)
        .other          _Z10CaddKernelP6float2S_PKS_S_S2_i,@"STO_CUDA_ENTRY STV_DEFAULT"
_Z10CaddKernelP6float2S_PKS_S_S2_i:
.text._Z10CaddKernelP6float2S_PKS_S_S2_i:
        /* <DEDUP_REMOVED lines=10> */
[----:B------:R-:W2:Y:S06]  /*00a0*/  LDCU.64 UR6, c[0x0][0x388] ;  /* 0x00007100ff0677ac */ /* 0x000eac0008000a00 */
[----:B------:R-:W3:Y:S01]  /*00b0*/  LDC.64 R10, c[0x0][0x3a0] ;  /* 0x0000e800ff0a7b82 */ /* 0x000ee20000000a00 */
[----:B------:R-:W4:Y:S07]  /*00c0*/  LDCU.64 UR8, c[0x0][0x398] ;  /* 0x00007300ff0877ac */ /* 0x000f2e0008000a00 */
[----:B------:R-:W5:Y:S01]  /*00d0*/  LDC.64 R6, c[0x0][0x380] ;  /* 0x0000e000ff067b82 */ /* 0x000f620000000a00 */
[----:B0-----:R-:W-:-:S05]  /*00e0*/  IMAD.WIDE R8, R13, 0x8, R8 ;  /* 0x000000080d087825 */ /* 0x001fca00078e0208 */
[----:B-1----:R-:W2:Y:S01]  /*00f0*/  LDG.E.64 R4, desc[UR4][R8.64] ;  /* 0x0000000408047981 */ /* 0x002ea2000c1e1b00 */
[----:B---3--:R-:W-:-:S05]  /*0100*/  IMAD.WIDE R10, R13, 0x8, R10 ;  /* 0x000000080d0a7825 */ /* 0x008fca00078e020a */
[----:B------:R-:W4:Y:S01]  /*0110*/  LDG.E.64 R2, desc[UR4][R10.64] ;  /* 0x000000040a027981 */ /* 0x000f22000c1e1b00 */
[----:B-----5:R-:W-:-:S04]  /*0120*/  IMAD.WIDE R6, R13, 0x8, R6 ;  /* 0x000000080d067825 */ /* 0x020fc800078e0206 */
[----:B--2---:R-:W-:-:S04]  /*0130*/  FMUL R15, R5, UR7 ;  /* 0x00000007050f7c20 */ /* 0x004fc80008400000 */
[----:B------:R-:W-:Y:S01]  /*0140*/  FFMA R4, R4, UR6, -R15 ;  /* 0x0000000604047c23 */ /* 0x000fe2000800080f */
[----:B----4-:R-:W-:-:S04]  /*0150*/  FMUL R17, R3, UR9 ;  /* 0x0000000903117c20 */ /* 0x010fc80008400000 */
[----:B------:R-:W-:-:S04]  /*0160*/  FFMA R17, R2, UR8, -R17 ;  /* 0x0000000802117c23 */ /* 0x000fc80008000811 */
[----:B------:R-:W-:-:S05]  /*0170*/  FADD R17, R4, R17 ;  /* 0x0000001104117221 */ /* 0x000fca0000000000 */
[----:B------:R-:W-:Y:S04]  /*0180*/  STG.E desc[UR4][R6.64], R17 ;  /* 0x0000001106007986 */ /* 0x000fe8000c101904 */
[----:B------:R-:W2:Y:S04]  /*0190*/  LDG.E R8, desc[UR4][R8.64] ;  /* 0x0000000408087981 */ /* 0x000ea8000c1e1900 */
[----:B------:R-:W3:Y:S01]  /*01a0*/  LDG.E R10, desc[UR4][R10.64] ;  /* 0x000000040a0a7981 */ /* 0x000ee2000c1e1900 */
[----:B--2---:R-:W-:Y:S01]  /*01b0*/  FMUL R0, R8, UR7 ;  /* 0x0000000708007c20 */ /* 0x004fe20008400000 */
[----:B---3--:R-:W-:-:S03]  /*01c0*/  FMUL R2, R10, UR9 ;  /* 0x000000090a027c20 */ /* 0x008fc60008400000 */
[----:B------:R-:W-:Y:S01]  /*01d0*/  FFMA R0, R5, UR6, R0 ;  /* 0x0000000605007c23 */ /* 0x000fe20008000000 */
[----:B------:R-:W-:-:S04]  /*01e0*/  FFMA R3, R3, UR8, R2 ;  /* 0x0000000803037c23 */ /* 0x000fc80008000002 */
[----:B------:R-:W-:-:S05]  /*01f0*/  FADD R3, R0, R3 ;  /* 0x0000000300037221 */ /* 0x000fca0000000000 */
[----:B------:R-:W-:Y:S01]  /*0200*/  STG.E desc[UR4][R6.64+0x4], R3 ;  /* 0x0000040306007986 */ /* 0x000fe2000c101904 */
[----:B------:R-:W-:Y:S05]  /*0210*/  EXIT ;  /* 0x000000000000794d */ /* 0x000fea0003800000 */
.L_x_9:
        /* <DEDUP_REMOVED lines=14> */
.L_x_17:


//--------------------- .nv.shared.reserved.0     --------------------------
	.section	.nv.shared.reserved.0,"aw",@nobits
	.weak		__nv_reservedSMEM_offset_0_alias
	.size		__nv_reservedSMEM_offset_0_alias, 0, 64
	.other		__nv_reservedSMEM_offset_0_alias,@"STO_CUDA_RESERVED_SHARED STV_DEFAULT"
__nv_reservedSMEM_offset_0_alias:
	.zero		0
	.zero		64


//--------------------- .nv.constant0._Z12ZtraceKernelP7double2iPdPbi --------------------------
	.section	.nv.constant0._Z12ZtraceKernelP7double2iPdPbi,"a",@progbits
	.sectionflags	@""
	.align	4
.nv.constant0._Z12ZtraceKernelP7double2iPdPbi:
	.zero		932


//--------------------- .nv.constant0._Z12CtraceKernelP6float2iPfPbi --------------------------
	.section	.nv.constant0._Z12CtraceKernelP6float2iPfPbi,"a",@progbits
	.sectionflags	@""
	.align	4
.nv.constant0._Z12CtraceKernelP6float2iPfPbi:
	.zero		932


//--------------------- .nv.constant0._Z11SinitKernelPfi --------------------------
	.section	.nv.constant0._Z11SinitKernelPfi,"a",@progbits
	.sectionflags	@""
	.align	4
.nv.constant0._Z11SinitKernelPfi:
	.zero		908


//--------------------- .nv.constant0._Z11DinitKernelPdi --------------------------
	.section	.nv.constant0._Z11DinitKernelPdi,"a",@progbits
	.sectionflags	@""
	.align	4
.nv.constant0._Z11DinitKernelPdi:
	.zero		908


//--------------------- .nv.constant0._Z11ZinitKernelP7double2i --------------------------
	.section	.nv.constant0._Z11ZinitKernelP7double2i,"a",@progbits
	.sectionflags	@""
	.align	4
.nv.constant0._Z11ZinitKernelP7double2i:
	.zero		908


//--------------------- .nv.constant0._Z11CinitKernelP6float2i --------------------------
	.section	.nv.constant0._Z11CinitKernelP6float2i,"a",@progbits
	.sectionflags	@""
	.align	4
.nv.constant0._Z11CinitKernelP6float2i:
	.zero		908


//--------------------- .nv.constant0._Z10ZaddKernelP7double2S_PKS_S_S2_i --------------------------
	.section	.nv.constant0._Z10ZaddKernelP7double2S_PKS_S_S2_i,"a",@progbits
	.sectionflags	@""
	.align	4
.nv.constant0._Z10ZaddKernelP7double2S_PKS_S_S2_i:
	.zero		972


//--------------------- .nv.constant0._Z10CaddKernelP6float2S_PKS_S_S2_i --------------------------
	.section	.nv.constant0._Z10CaddKernelP6float2S_PKS_S_S2_i,"a",@progbits
	.sectionflags	@""
	.align	4
.nv.constant0._Z10CaddKernelP6float2S_PKS_S_S2_i:
	.zero		940


//--------------------- SYMBOLS --------------------------

	.type		.nv.reservedSmem.offset0,@object
	.size		.nv.reservedSmem.offset0,0x4
